//
// Generated by NVIDIA NVVM Compiler
//
// Compiler Build ID: CL-36424714
// Cuda compilation tools, release 13.0, V13.0.88
// Based on NVVM 20.0.0
//

.version 9.0
.target sm_100
.address_size 64

	// .globl	_Z20prefixSumBlockKernelIiLi1024EiEvPT_S1_S1_iiiS0_
.extern .func __assertfail
(
	.param .b64 __assertfail_param_0,
	.param .b64 __assertfail_param_1,
	.param .b32 __assertfail_param_2,
	.param .b64 __assertfail_param_3,
	.param .b64 __assertfail_param_4
)
;
.global .align 1 .b8 __unnamed_1[139] = {118, 111, 105, 100, 32, 112, 114, 101, 102, 105, 120, 83, 117, 109, 66, 108, 111, 99, 107, 75, 101, 114, 110, 101, 108, 40, 84, 32, 42, 44, 32, 84, 32, 42, 44, 32, 84, 32, 42, 44, 32, 105, 110, 116, 44, 32, 105, 110, 116, 44, 32, 105, 110, 116, 44, 32, 84, 41, 32, 91, 119, 105, 116, 104, 32, 84, 32, 61, 32, 105, 110, 116, 59, 32, 105, 110, 116, 32, 76, 79, 67, 65, 76, 95, 68, 65, 84, 65, 95, 80, 69, 82, 95, 66, 76, 79, 67, 75, 32, 61, 32, 49, 48, 50, 52, 59, 32, 60, 116, 101, 109, 112, 108, 97, 116, 101, 45, 112, 97, 114, 97, 109, 101, 116, 101, 114, 45, 49, 45, 51, 62, 32, 61, 32, 105, 110, 116, 93};
// _ZZ20prefixSumBlockKernelIiLi1024EiEvPT_S1_S1_iiiS0_E10scratchpad has been demoted
// _ZZ20prefixSumBlockKernelIiLi1024EiEvPT_S1_S1_iiiS0_E8tempSums has been demoted
.global .align 1 .b8 $str[37] = {100, 97, 116, 97, 80, 101, 114, 66, 108, 111, 99, 107, 32, 60, 61, 32, 76, 79, 67, 65, 76, 95, 68, 65, 84, 65, 95, 80, 69, 82, 95, 66, 76, 79, 67, 75};
.global .align 1 .b8 $str$1[27] = {47, 116, 109, 112, 47, 115, 97, 115, 115, 95, 99, 117, 95, 48, 97, 53, 54, 95, 119, 98, 50, 47, 107, 46, 99, 117};

.visible .entry _Z20prefixSumBlockKernelIiLi1024EiEvPT_S1_S1_iiiS0_(
	.param .u64 .ptr .align 1 _Z20prefixSumBlockKernelIiLi1024EiEvPT_S1_S1_iiiS0__param_0,
	.param .u64 .ptr .align 1 _Z20prefixSumBlockKernelIiLi1024EiEvPT_S1_S1_iiiS0__param_1,
	.param .u64 .ptr .align 1 _Z20prefixSumBlockKernelIiLi1024EiEvPT_S1_S1_iiiS0__param_2,
	.param .u32 _Z20prefixSumBlockKernelIiLi1024EiEvPT_S1_S1_iiiS0__param_3,
	.param .u32 _Z20prefixSumBlockKernelIiLi1024EiEvPT_S1_S1_iiiS0__param_4,
	.param .u32 _Z20prefixSumBlockKernelIiLi1024EiEvPT_S1_S1_iiiS0__param_5,
	.param .u32 _Z20prefixSumBlockKernelIiLi1024EiEvPT_S1_S1_iiiS0__param_6
)
{
	.reg .pred 	%p<119>;
	.reg .b32 	%r<701>;
	.reg .b64 	%rd<27>;
	// demoted variable
	.shared .align 4 .b8 _ZZ20prefixSumBlockKernelIiLi1024EiEvPT_S1_S1_iiiS0_E10scratchpad[4096];
	// demoted variable
	.shared .align 4 .b8 _ZZ20prefixSumBlockKernelIiLi1024EiEvPT_S1_S1_iiiS0_E8tempSums[4096];
	ld.param.u64 	%rd9, [_Z20prefixSumBlockKernelIiLi1024EiEvPT_S1_S1_iiiS0__param_0];
	ld.param.u64 	%rd10, [_Z20prefixSumBlockKernelIiLi1024EiEvPT_S1_S1_iiiS0__param_1];
	ld.param.u64 	%rd8, [_Z20prefixSumBlockKernelIiLi1024EiEvPT_S1_S1_iiiS0__param_2];
	ld.param.u32 	%r236, [_Z20prefixSumBlockKernelIiLi1024EiEvPT_S1_S1_iiiS0__param_3];
	ld.param.u32 	%r237, [_Z20prefixSumBlockKernelIiLi1024EiEvPT_S1_S1_iiiS0__param_4];
	ld.param.u32 	%r238, [_Z20prefixSumBlockKernelIiLi1024EiEvPT_S1_S1_iiiS0__param_5];
	ld.param.u32 	%r239, [_Z20prefixSumBlockKernelIiLi1024EiEvPT_S1_S1_iiiS0__param_6];
	cvta.to.global.u64 	%rd1, %rd10;
	cvta.to.global.u64 	%rd2, %rd9;
	setp.lt.s32 	%p1, %r237, 1025;
	@%p1 bra 	$L__BB0_2;
	mov.u64 	%rd11, $str;
	cvta.global.u64 	%rd12, %rd11;
	mov.u64 	%rd13, $str$1;
	cvta.global.u64 	%rd14, %rd13;
	mov.u64 	%rd15, __unnamed_1;
	cvta.global.u64 	%rd16, %rd15;
	{ // callseq 0, 0
	.param .b64 param0;
	st.param.b64 	[param0], %rd12;
	.param .b64 param1;
	st.param.b64 	[param1], %rd14;
	.param .b32 param2;
	st.param.b32 	[param2], 316;
	.param .b64 param3;
	st.param.b64 	[param3], %rd16;
	.param .b64 param4;
	st.param.b64 	[param4], 1;
	call.uni 
	__assertfail, 
	(
	param0, 
	param1, 
	param2, 
	param3, 
	param4
	);
	} // callseq 0
$L__BB0_2:
	setp.lt.s32 	%p2, %r236, 1;
	@%p2 bra 	$L__BB0_73;
	mov.u32 	%r241, %tid.x;
	mul.lo.s32 	%r1, %r236, %r241;
	mov.u32 	%r242, %ctaid.x;
	mul.lo.s32 	%r2, %r237, %r242;
	and.b32  	%r3, %r236, 15;
	setp.lt.u32 	%p3, %r236, 16;
	mov.b32 	%r663, 0;
	@%p3 bra 	$L__BB0_38;
	and.b32  	%r663, %r236, 2147483632;
	mov.b32 	%r637, 0;
$L__BB0_5:
	.pragma "nounroll";
	add.s32 	%r6, %r637, %r1;
	add.s32 	%r7, %r6, %r2;
	setp.ge.s32 	%p4, %r7, %r238;
	mul.wide.s32 	%rd17, %r7, 4;
	add.s64 	%rd3, %rd1, %rd17;
	mov.u32 	%r638, %r239;
	@%p4 bra 	$L__BB0_7;
	ld.global.u32 	%r638, [%rd3];
$L__BB0_7:
	shl.b32 	%r244, %r6, 2;
	mov.u32 	%r245, _ZZ20prefixSumBlockKernelIiLi1024EiEvPT_S1_S1_iiiS0_E10scratchpad;
	add.s32 	%r10, %r245, %r244;
	st.shared.u32 	[%r10], %r638;
	add.s32 	%r246, %r7, 1;
	setp.ge.s32 	%p5, %r246, %r238;
	mov.u32 	%r639, %r239;
	@%p5 bra 	$L__BB0_9;
	ld.global.u32 	%r639, [%rd3+4];
$L__BB0_9:
	st.shared.u32 	[%r10+4], %r639;
	add.s32 	%r247, %r7, 2;
	setp.ge.s32 	%p6, %r247, %r238;
	mov.u32 	%r640, %r239;
	@%p6 bra 	$L__BB0_11;
	ld.global.u32 	%r640, [%rd3+8];
$L__BB0_11:
	st.shared.u32 	[%r10+8], %r640;
	add.s32 	%r248, %r7, 3;
	setp.ge.s32 	%p7, %r248, %r238;
	mov.u32 	%r641, %r239;
	@%p7 bra 	$L__BB0_13;
	ld.global.u32 	%r641, [%rd3+12];
$L__BB0_13:
	st.shared.u32 	[%r10+12], %r641;
	add.s32 	%r249, %r7, 4;
	setp.ge.s32 	%p8, %r249, %r238;
	mov.u32 	%r642, %r239;
	@%p8 bra 	$L__BB0_15;
	ld.global.u32 	%r642, [%rd3+16];
$L__BB0_15:
	st.shared.u32 	[%r10+16], %r642;
	add.s32 	%r250, %r7, 5;
	setp.ge.s32 	%p9, %r250, %r238;
	mov.u32 	%r643, %r239;
	@%p9 bra 	$L__BB0_17;
	ld.global.u32 	%r643, [%rd3+20];
$L__BB0_17:
	st.shared.u32 	[%r10+20], %r643;
	add.s32 	%r251, %r7, 6;
	setp.ge.s32 	%p10, %r251, %r238;
	mov.u32 	%r644, %r239;
	@%p10 bra 	$L__BB0_19;
	ld.global.u32 	%r644, [%rd3+24];
$L__BB0_19:
	st.shared.u32 	[%r10+24], %r644;
	add.s32 	%r252, %r7, 7;
	setp.ge.s32 	%p11, %r252, %r238;
	mov.u32 	%r645, %r239;
	@%p11 bra 	$L__BB0_21;
	ld.global.u32 	%r645, [%rd3+28];
$L__BB0_21:
	st.shared.u32 	[%r10+28], %r645;
	add.s32 	%r253, %r7, 8;
	setp.ge.s32 	%p12, %r253, %r238;
	mov.u32 	%r646, %r239;
	@%p12 bra 	$L__BB0_23;
	ld.global.u32 	%r646, [%rd3+32];
$L__BB0_23:
	st.shared.u32 	[%r10+32], %r646;
	add.s32 	%r254, %r7, 9;
	setp.ge.s32 	%p13, %r254, %r238;
	mov.u32 	%r647, %r239;
	@%p13 bra 	$L__BB0_25;
	ld.global.u32 	%r647, [%rd3+36];
$L__BB0_25:
	st.shared.u32 	[%r10+36], %r647;
	add.s32 	%r255, %r7, 10;
	setp.ge.s32 	%p14, %r255, %r238;
	mov.u32 	%r648, %r239;
	@%p14 bra 	$L__BB0_27;
	ld.global.u32 	%r648, [%rd3+40];
$L__BB0_27:
	st.shared.u32 	[%r10+40], %r648;
	add.s32 	%r256, %r7, 11;
	setp.ge.s32 	%p15, %r256, %r238;
	mov.u32 	%r649, %r239;
	@%p15 bra 	$L__BB0_29;
	ld.global.u32 	%r649, [%rd3+44];
$L__BB0_29:
	st.shared.u32 	[%r10+44], %r649;
	add.s32 	%r257, %r7, 12;
	setp.ge.s32 	%p16, %r257, %r238;
	mov.u32 	%r650, %r239;
	@%p16 bra 	$L__BB0_31;
	ld.global.u32 	%r650, [%rd3+48];
$L__BB0_31:
	st.shared.u32 	[%r10+48], %r650;
	add.s32 	%r258, %r7, 13;
	setp.ge.s32 	%p17, %r258, %r238;
	mov.u32 	%r651, %r239;
	@%p17 bra 	$L__BB0_33;
	ld.global.u32 	%r651, [%rd3+52];
$L__BB0_33:
	st.shared.u32 	[%r10+52], %r651;
	add.s32 	%r259, %r7, 14;
	setp.ge.s32 	%p18, %r259, %r238;
	mov.u32 	%r652, %r239;
	@%p18 bra 	$L__BB0_35;
	ld.global.u32 	%r652, [%rd3+56];
$L__BB0_35:
	st.shared.u32 	[%r10+56], %r652;
	add.s32 	%r260, %r7, 15;
	setp.ge.s32 	%p19, %r260, %r238;
	mov.u32 	%r653, %r239;
	@%p19 bra 	$L__BB0_37;
	ld.global.u32 	%r653, [%rd3+60];
$L__BB0_37:
	st.shared.u32 	[%r10+60], %r653;
	add.s32 	%r637, %r637, 16;
	setp.ne.s32 	%p20, %r637, %r663;
	@%p20 bra 	$L__BB0_5;
$L__BB0_38:
	setp.eq.s32 	%p21, %r3, 0;
	@%p21 bra 	$L__BB0_73;
	and.b32  	%r43, %r236, 7;
	setp.lt.u32 	%p22, %r3, 8;
	@%p22 bra 	$L__BB0_57;
	add.s32 	%r44, %r663, %r1;
	add.s32 	%r45, %r44, %r2;
	setp.ge.s32 	%p23, %r45, %r238;
	mul.wide.s32 	%rd18, %r45, 4;
	add.s64 	%rd4, %rd1, %rd18;
	mov.u32 	%r655, %r239;
	@%p23 bra 	$L__BB0_42;
	ld.global.u32 	%r655, [%rd4];
$L__BB0_42:
	shl.b32 	%r261, %r44, 2;
	mov.u32 	%r262, _ZZ20prefixSumBlockKernelIiLi1024EiEvPT_S1_S1_iiiS0_E10scratchpad;
	add.s32 	%r48, %r262, %r261;
	st.shared.u32 	[%r48], %r655;
	add.s32 	%r263, %r45, 1;
	setp.ge.s32 	%p24, %r263, %r238;
	mov.u32 	%r656, %r239;
	@%p24 bra 	$L__BB0_44;
	ld.global.u32 	%r656, [%rd4+4];
$L__BB0_44:
	st.shared.u32 	[%r48+4], %r656;
	add.s32 	%r264, %r45, 2;
	setp.ge.s32 	%p25, %r264, %r238;
	mov.u32 	%r657, %r239;
	@%p25 bra 	$L__BB0_46;
	ld.global.u32 	%r657, [%rd4+8];
$L__BB0_46:
	st.shared.u32 	[%r48+8], %r657;
	add.s32 	%r265, %r45, 3;
	setp.ge.s32 	%p26, %r265, %r238;
	mov.u32 	%r658, %r239;
	@%p26 bra 	$L__BB0_48;
	ld.global.u32 	%r658, [%rd4+12];
$L__BB0_48:
	st.shared.u32 	[%r48+12], %r658;
	add.s32 	%r266, %r45, 4;
	setp.ge.s32 	%p27, %r266, %r238;
	mov.u32 	%r659, %r239;
	@%p27 bra 	$L__BB0_50;
	ld.global.u32 	%r659, [%rd4+16];
$L__BB0_50:
	st.shared.u32 	[%r48+16], %r659;
	add.s32 	%r267, %r45, 5;
	setp.ge.s32 	%p28, %r267, %r238;
	mov.u32 	%r660, %r239;
	@%p28 bra 	$L__BB0_52;
	ld.global.u32 	%r660, [%rd4+20];
$L__BB0_52:
	st.shared.u32 	[%r48+20], %r660;
	add.s32 	%r268, %r45, 6;
	setp.ge.s32 	%p29, %r268, %r238;
	mov.u32 	%r661, %r239;
	@%p29 bra 	$L__BB0_54;
	ld.global.u32 	%r661, [%rd4+24];
$L__BB0_54:
	st.shared.u32 	[%r48+24], %r661;
	add.s32 	%r269, %r45, 7;
	setp.ge.s32 	%p30, %r269, %r238;
	mov.u32 	%r662, %r239;
	@%p30 bra 	$L__BB0_56;
	ld.global.u32 	%r662, [%rd4+28];
$L__BB0_56:
	st.shared.u32 	[%r48+28], %r662;
	add.s32 	%r663, %r663, 8;
$L__BB0_57:
	setp.eq.s32 	%p31, %r43, 0;
	@%p31 bra 	$L__BB0_73;
	and.b32  	%r65, %r236, 3;
	setp.lt.u32 	%p32, %r43, 4;
	@%p32 bra 	$L__BB0_68;
	add.s32 	%r66, %r663, %r1;
	add.s32 	%r67, %r66, %r2;
	setp.ge.s32 	%p33, %r67, %r238;
	mul.wide.s32 	%rd19, %r67, 4;
	add.s64 	%rd5, %rd1, %rd19;
	mov.u32 	%r664, %r239;
	@%p33 bra 	$L__BB0_61;
	ld.global.u32 	%r664, [%rd5];
$L__BB0_61:
	shl.b32 	%r270, %r66, 2;
	mov.u32 	%r271, _ZZ20prefixSumBlockKernelIiLi1024EiEvPT_S1_S1_iiiS0_E10scratchpad;
	add.s32 	%r70, %r271, %r270;
	st.shared.u32 	[%r70], %r664;
	add.s32 	%r272, %r67, 1;
	setp.ge.s32 	%p34, %r272, %r238;
	mov.u32 	%r665, %r239;
	@%p34 bra 	$L__BB0_63;
	ld.global.u32 	%r665, [%rd5+4];
$L__BB0_63:
	st.shared.u32 	[%r70+4], %r665;
	add.s32 	%r273, %r67, 2;
	setp.ge.s32 	%p35, %r273, %r238;
	mov.u32 	%r666, %r239;
	@%p35 bra 	$L__BB0_65;
	ld.global.u32 	%r666, [%rd5+8];
$L__BB0_65:
	st.shared.u32 	[%r70+8], %r666;
	add.s32 	%r274, %r67, 3;
	setp.ge.s32 	%p36, %r274, %r238;
	mov.u32 	%r667, %r239;
	@%p36 bra 	$L__BB0_67;
	ld.global.u32 	%r667, [%rd5+12];
$L__BB0_67:
	st.shared.u32 	[%r70+12], %r667;
	add.s32 	%r663, %r663, 4;
$L__BB0_68:
	setp.eq.s32 	%p37, %r65, 0;
	@%p37 bra 	$L__BB0_73;
	mov.b32 	%r670, 0;
$L__BB0_70:
	.pragma "nounroll";
	add.s32 	%r81, %r663, %r1;
	add.s32 	%r82, %r81, %r2;
	setp.ge.s32 	%p38, %r82, %r238;
	mov.u32 	%r671, %r239;
	@%p38 bra 	$L__BB0_72;
	mul.wide.s32 	%rd20, %r82, 4;
	add.s64 	%rd21, %rd1, %rd20;
	ld.global.u32 	%r671, [%rd21];
$L__BB0_72:
	shl.b32 	%r276, %r81, 2;
	mov.u32 	%r277, _ZZ20prefixSumBlockKernelIiLi1024EiEvPT_S1_S1_iiiS0_E10scratchpad;
	add.s32 	%r278, %r277, %r276;
	st.shared.u32 	[%r278], %r671;
	add.s32 	%r663, %r663, 1;
	add.s32 	%r670, %r670, 1;
	setp.ne.s32 	%p39, %r670, %r65;
	@%p39 bra 	$L__BB0_70;
$L__BB0_73:
	bar.sync 	0;
	setp.lt.s32 	%p40, %r237, 2;
	mov.b32 	%r677, 1;
	@%p40 bra 	$L__BB0_117;
	mov.u32 	%r281, %tid.x;
	mul.lo.s32 	%r87, %r236, %r281;
	add.s32 	%r88, %r236, -1;
	and.b32  	%r89, %r236, 7;
	add.s32 	%r90, %r89, -1;
	and.b32  	%r91, %r236, 3;
	and.b32  	%r92, %r236, 2147483640;
	and.b32  	%r93, %r236, 1;
	mov.b32 	%r677, 1;
$L__BB0_75:
	setp.lt.s32 	%p41, %r236, 1;
	@%p41 bra 	$L__BB0_116;
	setp.lt.u32 	%p42, %r88, 7;
	shl.b32 	%r95, %r677, 1;
	mov.b32 	%r675, 0;
	@%p42 bra 	$L__BB0_95;
	mov.b32 	%r673, 0;
$L__BB0_78:
	.pragma "nounroll";
	add.s32 	%r97, %r673, %r87;
	mul.lo.s32 	%r98, %r97, %r95;
	setp.ge.s32 	%p43, %r98, %r237;
	@%p43 bra 	$L__BB0_80;
	shl.b32 	%r284, %r98, 2;
	mov.u32 	%r285, _ZZ20prefixSumBlockKernelIiLi1024EiEvPT_S1_S1_iiiS0_E10scratchpad;
	add.s32 	%r286, %r285, %r284;
	ld.shared.u32 	%r287, [%r286];
	shl.b32 	%r288, %r677, 2;
	add.s32 	%r289, %r286, %r288;
	ld.shared.u32 	%r290, [%r289];
	add.s32 	%r291, %r290, %r287;
	st.shared.u32 	[%r286], %r291;
$L__BB0_80:
	mad.lo.s32 	%r99, %r95, %r97, %r95;
	setp.ge.s32 	%p44, %r99, %r237;
	@%p44 bra 	$L__BB0_82;
	shl.b32 	%r292, %r99, 2;
	mov.u32 	%r293, _ZZ20prefixSumBlockKernelIiLi1024EiEvPT_S1_S1_iiiS0_E10scratchpad;
	add.s32 	%r294, %r293, %r292;
	ld.shared.u32 	%r295, [%r294];
	shl.b32 	%r296, %r677, 2;
	add.s32 	%r297, %r294, %r296;
	ld.shared.u32 	%r298, [%r297];
	add.s32 	%r299, %r298, %r295;
	st.shared.u32 	[%r294], %r299;
$L__BB0_82:
	add.s32 	%r300, %r97, 2;
	mul.lo.s32 	%r100, %r300, %r95;
	setp.ge.s32 	%p45, %r100, %r237;
	@%p45 bra 	$L__BB0_84;
	shl.b32 	%r301, %r100, 2;
	mov.u32 	%r302, _ZZ20prefixSumBlockKernelIiLi1024EiEvPT_S1_S1_iiiS0_E10scratchpad;
	add.s32 	%r303, %r302, %r301;
	ld.shared.u32 	%r304, [%r303];
	shl.b32 	%r305, %r677, 2;
	add.s32 	%r306, %r303, %r305;
	ld.shared.u32 	%r307, [%r306];
	add.s32 	%r308, %r307, %r304;
	st.shared.u32 	[%r303], %r308;
$L__BB0_84:
	add.s32 	%r309, %r97, 3;
	mul.lo.s32 	%r101, %r309, %r95;
	setp.ge.s32 	%p46, %r101, %r237;
	@%p46 bra 	$L__BB0_86;
	shl.b32 	%r310, %r101, 2;
	mov.u32 	%r311, _ZZ20prefixSumBlockKernelIiLi1024EiEvPT_S1_S1_iiiS0_E10scratchpad;
	add.s32 	%r312, %r311, %r310;
	ld.shared.u32 	%r313, [%r312];
	shl.b32 	%r314, %r677, 2;
	add.s32 	%r315, %r312, %r314;
	ld.shared.u32 	%r316, [%r315];
	add.s32 	%r317, %r316, %r313;
	st.shared.u32 	[%r312], %r317;
$L__BB0_86:
	add.s32 	%r318, %r97, 4;
	mul.lo.s32 	%r102, %r318, %r95;
	setp.ge.s32 	%p47, %r102, %r237;
	@%p47 bra 	$L__BB0_88;
	shl.b32 	%r319, %r102, 2;
	mov.u32 	%r320, _ZZ20prefixSumBlockKernelIiLi1024EiEvPT_S1_S1_iiiS0_E10scratchpad;
	add.s32 	%r321, %r320, %r319;
	ld.shared.u32 	%r322, [%r321];
	shl.b32 	%r323, %r677, 2;
	add.s32 	%r324, %r321, %r323;
	ld.shared.u32 	%r325, [%r324];
	add.s32 	%r326, %r325, %r322;
	st.shared.u32 	[%r321], %r326;
$L__BB0_88:
	add.s32 	%r327, %r97, 5;
	mul.lo.s32 	%r103, %r327, %r95;
	setp.ge.s32 	%p48, %r103, %r237;
	@%p48 bra 	$L__BB0_90;
	shl.b32 	%r328, %r103, 2;
	mov.u32 	%r329, _ZZ20prefixSumBlockKernelIiLi1024EiEvPT_S1_S1_iiiS0_E10scratchpad;
	add.s32 	%r330, %r329, %r328;
	ld.shared.u32 	%r331, [%r330];
	shl.b32 	%r332, %r677, 2;
	add.s32 	%r333, %r330, %r332;
	ld.shared.u32 	%r334, [%r333];
	add.s32 	%r335, %r334, %r331;
	st.shared.u32 	[%r330], %r335;
$L__BB0_90:
	add.s32 	%r336, %r97, 6;
	mul.lo.s32 	%r104, %r336, %r95;
	setp.ge.s32 	%p49, %r104, %r237;
	@%p49 bra 	$L__BB0_92;
	shl.b32 	%r337, %r104, 2;
	mov.u32 	%r338, _ZZ20prefixSumBlockKernelIiLi1024EiEvPT_S1_S1_iiiS0_E10scratchpad;
	add.s32 	%r339, %r338, %r337;
	ld.shared.u32 	%r340, [%r339];
	shl.b32 	%r341, %r677, 2;
	add.s32 	%r342, %r339, %r341;
	ld.shared.u32 	%r343, [%r342];
	add.s32 	%r344, %r343, %r340;
	st.shared.u32 	[%r339], %r344;
$L__BB0_92:
	add.s32 	%r345, %r97, 7;
	mul.lo.s32 	%r105, %r345, %r95;
	setp.ge.s32 	%p50, %r105, %r237;
	@%p50 bra 	$L__BB0_94;
	shl.b32 	%r346, %r105, 2;
	mov.u32 	%r347, _ZZ20prefixSumBlockKernelIiLi1024EiEvPT_S1_S1_iiiS0_E10scratchpad;
	add.s32 	%r348, %r347, %r346;
	ld.shared.u32 	%r349, [%r348];
	shl.b32 	%r350, %r677, 2;
	add.s32 	%r351, %r348, %r350;
	ld.shared.u32 	%r352, [%r351];
	add.s32 	%r353, %r352, %r349;
	st.shared.u32 	[%r348], %r353;
$L__BB0_94:
	add.s32 	%r673, %r673, 8;
	setp.ne.s32 	%p51, %r673, %r92;
	mov.u32 	%r675, %r92;
	@%p51 bra 	$L__BB0_78;
$L__BB0_95:
	setp.eq.s32 	%p52, %r89, 0;
	@%p52 bra 	$L__BB0_116;
	setp.lt.u32 	%p53, %r90, 3;
	@%p53 bra 	$L__BB0_106;
	add.s32 	%r108, %r675, %r87;
	mul.lo.s32 	%r109, %r108, %r95;
	setp.ge.s32 	%p54, %r109, %r237;
	@%p54 bra 	$L__BB0_99;
	shl.b32 	%r354, %r109, 2;
	mov.u32 	%r355, _ZZ20prefixSumBlockKernelIiLi1024EiEvPT_S1_S1_iiiS0_E10scratchpad;
	add.s32 	%r356, %r355, %r354;
	ld.shared.u32 	%r357, [%r356];
	shl.b32 	%r358, %r677, 2;
	add.s32 	%r359, %r356, %r358;
	ld.shared.u32 	%r360, [%r359];
	add.s32 	%r361, %r360, %r357;
	st.shared.u32 	[%r356], %r361;
$L__BB0_99:
	mad.lo.s32 	%r110, %r95, %r108, %r95;
	setp.ge.s32 	%p55, %r110, %r237;
	@%p55 bra 	$L__BB0_101;
	shl.b32 	%r362, %r110, 2;
	mov.u32 	%r363, _ZZ20prefixSumBlockKernelIiLi1024EiEvPT_S1_S1_iiiS0_E10scratchpad;
	add.s32 	%r364, %r363, %r362;
	ld.shared.u32 	%r365, [%r364];
	shl.b32 	%r366, %r677, 2;
	add.s32 	%r367, %r364, %r366;
	ld.shared.u32 	%r368, [%r367];
	add.s32 	%r369, %r368, %r365;
	st.shared.u32 	[%r364], %r369;
$L__BB0_101:
	add.s32 	%r370, %r108, 2;
	mul.lo.s32 	%r111, %r370, %r95;
	setp.ge.s32 	%p56, %r111, %r237;
	@%p56 bra 	$L__BB0_103;
	shl.b32 	%r371, %r111, 2;
	mov.u32 	%r372, _ZZ20prefixSumBlockKernelIiLi1024EiEvPT_S1_S1_iiiS0_E10scratchpad;
	add.s32 	%r373, %r372, %r371;
	ld.shared.u32 	%r374, [%r373];
	shl.b32 	%r375, %r677, 2;
	add.s32 	%r376, %r373, %r375;
	ld.shared.u32 	%r377, [%r376];
	add.s32 	%r378, %r377, %r374;
	st.shared.u32 	[%r373], %r378;
$L__BB0_103:
	add.s32 	%r379, %r108, 3;
	mul.lo.s32 	%r112, %r379, %r95;
	setp.ge.s32 	%p57, %r112, %r237;
	@%p57 bra 	$L__BB0_105;
	shl.b32 	%r380, %r112, 2;
	mov.u32 	%r381, _ZZ20prefixSumBlockKernelIiLi1024EiEvPT_S1_S1_iiiS0_E10scratchpad;
	add.s32 	%r382, %r381, %r380;
	ld.shared.u32 	%r383, [%r382];
	shl.b32 	%r384, %r677, 2;
	add.s32 	%r385, %r382, %r384;
	ld.shared.u32 	%r386, [%r385];
	add.s32 	%r387, %r386, %r383;
	st.shared.u32 	[%r382], %r387;
$L__BB0_105:
	add.s32 	%r675, %r675, 4;
$L__BB0_106:
	setp.eq.s32 	%p58, %r91, 0;
	@%p58 bra 	$L__BB0_116;
	setp.eq.s32 	%p59, %r91, 1;
	@%p59 bra 	$L__BB0_113;
	add.s32 	%r115, %r675, %r87;
	mul.lo.s32 	%r116, %r115, %r95;
	setp.ge.s32 	%p60, %r116, %r237;
	@%p60 bra 	$L__BB0_110;
	shl.b32 	%r388, %r116, 2;
	mov.u32 	%r389, _ZZ20prefixSumBlockKernelIiLi1024EiEvPT_S1_S1_iiiS0_E10scratchpad;
	add.s32 	%r390, %r389, %r388;
	ld.shared.u32 	%r391, [%r390];
	shl.b32 	%r392, %r677, 2;
	add.s32 	%r393, %r390, %r392;
	ld.shared.u32 	%r394, [%r393];
	add.s32 	%r395, %r394, %r391;
	st.shared.u32 	[%r390], %r395;
$L__BB0_110:
	mad.lo.s32 	%r117, %r95, %r115, %r95;
	setp.ge.s32 	%p61, %r117, %r237;
	@%p61 bra 	$L__BB0_112;
	shl.b32 	%r396, %r117, 2;
	mov.u32 	%r397, _ZZ20prefixSumBlockKernelIiLi1024EiEvPT_S1_S1_iiiS0_E10scratchpad;
	add.s32 	%r398, %r397, %r396;
	ld.shared.u32 	%r399, [%r398];
	shl.b32 	%r400, %r677, 2;
	add.s32 	%r401, %r398, %r400;
	ld.shared.u32 	%r402, [%r401];
	add.s32 	%r403, %r402, %r399;
	st.shared.u32 	[%r398], %r403;
$L__BB0_112:
	add.s32 	%r675, %r675, 2;
$L__BB0_113:
	setp.eq.s32 	%p62, %r93, 0;
	@%p62 bra 	$L__BB0_116;
	add.s32 	%r404, %r675, %r87;
	mul.lo.s32 	%r120, %r404, %r95;
	setp.ge.s32 	%p63, %r120, %r237;
	@%p63 bra 	$L__BB0_116;
	shl.b32 	%r405, %r120, 2;
	mov.u32 	%r406, _ZZ20prefixSumBlockKernelIiLi1024EiEvPT_S1_S1_iiiS0_E10scratchpad;
	add.s32 	%r407, %r406, %r405;
	ld.shared.u32 	%r408, [%r407];
	shl.b32 	%r409, %r677, 2;
	add.s32 	%r410, %r407, %r409;
	ld.shared.u32 	%r411, [%r410];
	add.s32 	%r412, %r411, %r408;
	st.shared.u32 	[%r407], %r412;
$L__BB0_116:
	bar.sync 	0;
	shl.b32 	%r677, %r677, 1;
	setp.lt.s32 	%p64, %r677, %r237;
	@%p64 bra 	$L__BB0_75;
$L__BB0_117:
	ld.shared.u32 	%r123, [_ZZ20prefixSumBlockKernelIiLi1024EiEvPT_S1_S1_iiiS0_E10scratchpad];
	mov.u32 	%r124, %tid.x;
	setp.ne.s32 	%p65, %r124, 0;
	@%p65 bra 	$L__BB0_119;
	st.shared.u32 	[_ZZ20prefixSumBlockKernelIiLi1024EiEvPT_S1_S1_iiiS0_E8tempSums], %r123;
	st.shared.u32 	[_ZZ20prefixSumBlockKernelIiLi1024EiEvPT_S1_S1_iiiS0_E10scratchpad], %r239;
$L__BB0_119:
	bar.sync 	0;
	setp.lt.s32 	%p66, %r677, 2;
	@%p66 bra 	$L__BB0_163;
	mul.lo.s32 	%r125, %r236, %r124;
	add.s32 	%r126, %r236, -1;
	and.b32  	%r127, %r236, 7;
	and.b32  	%r128, %r236, 3;
	and.b32  	%r129, %r236, 2147483640;
	and.b32  	%r130, %r236, 1;
	neg.s32 	%r131, %r129;
	add.s32 	%r413, %r125, 1;
	shl.b32 	%r132, %r413, 3;
	shl.b32 	%r133, %r413, 1;
	add.s32 	%r414, %r125, 2;
	shl.b32 	%r134, %r414, 3;
	shl.b32 	%r135, %r414, 1;
	shl.b32 	%r415, %r125, 1;
	add.s32 	%r136, %r415, 6;
	add.s32 	%r416, %r125, 5;
	shl.b32 	%r137, %r416, 3;
	shl.b32 	%r138, %r416, 1;
	add.s32 	%r417, %r125, 6;
	shl.b32 	%r139, %r417, 3;
	shl.b32 	%r140, %r417, 1;
	add.s32 	%r418, %r125, 7;
	shl.b32 	%r141, %r418, 3;
	shl.b32 	%r142, %r418, 1;
$L__BB0_121:
	mov.u32 	%r143, %r677;
	setp.lt.s32 	%p67, %r236, 1;
	shr.u32 	%r677, %r143, 1;
	@%p67 bra 	$L__BB0_162;
	setp.lt.u32 	%p68, %r126, 7;
	and.b32  	%r145, %r143, 2147483646;
	mov.b32 	%r691, 0;
	@%p68 bra 	$L__BB0_141;
	and.b32  	%r422, %r677, 1073741823;
	mul.lo.s32 	%r146, %r132, %r422;
	shl.b32 	%r147, %r677, 6;
	shl.b32 	%r423, %r677, 2;
	add.s32 	%r148, %r146, %r423;
	mul.lo.s32 	%r686, %r133, %r422;
	shl.b32 	%r150, %r677, 4;
	mul.lo.s32 	%r151, %r134, %r422;
	add.s32 	%r152, %r151, %r423;
	mul.lo.s32 	%r685, %r135, %r422;
	add.s32 	%r424, %r125, 3;
	mul.lo.s32 	%r425, %r424, %r677;
	shl.b32 	%r154, %r425, 3;
	add.s32 	%r155, %r154, %r423;
	mul.lo.s32 	%r684, %r136, %r422;
	add.s32 	%r426, %r125, 4;
	mul.lo.s32 	%r427, %r426, %r422;
	shl.b32 	%r157, %r427, 3;
	add.s32 	%r158, %r157, %r423;
	shl.b32 	%r683, %r427, 1;
	mul.lo.s32 	%r160, %r137, %r422;
	add.s32 	%r161, %r160, %r423;
	mul.lo.s32 	%r682, %r138, %r422;
	mul.lo.s32 	%r163, %r139, %r422;
	add.s32 	%r164, %r163, %r423;
	mul.lo.s32 	%r681, %r140, %r422;
	mul.lo.s32 	%r166, %r141, %r422;
	add.s32 	%r167, %r166, %r423;
	mul.lo.s32 	%r680, %r142, %r422;
	mul.lo.s32 	%r428, %r125, %r422;
	shl.b32 	%r169, %r428, 3;
	add.s32 	%r170, %r169, %r423;
	shl.b32 	%r679, %r428, 1;
	mov.u32 	%r688, _ZZ20prefixSumBlockKernelIiLi1024EiEvPT_S1_S1_iiiS0_E10scratchpad;
	mov.u32 	%r687, _ZZ20prefixSumBlockKernelIiLi1024EiEvPT_S1_S1_iiiS0_E8tempSums;
	mov.u32 	%r689, %r131;
$L__BB0_124:
	.pragma "nounroll";
	setp.ge.s32 	%p69, %r679, %r237;
	@%p69 bra 	$L__BB0_126;
	add.s32 	%r429, %r687, %r169;
	ld.shared.u32 	%r430, [%r429];
	add.s32 	%r431, %r688, %r170;
	ld.shared.u32 	%r432, [%r431];
	sub.s32 	%r433, %r430, %r432;
	st.shared.u32 	[%r429], %r433;
	add.s32 	%r434, %r687, %r170;
	st.shared.u32 	[%r434], %r432;
	add.s32 	%r435, %r688, %r169;
	ld.shared.u32 	%r436, [%r435];
	add.s32 	%r437, %r436, %r433;
	st.shared.u32 	[%r431], %r437;
$L__BB0_126:
	setp.ge.s32 	%p70, %r686, %r237;
	@%p70 bra 	$L__BB0_128;
	add.s32 	%r438, %r687, %r146;
	ld.shared.u32 	%r439, [%r438];
	add.s32 	%r440, %r688, %r148;
	ld.shared.u32 	%r441, [%r440];
	sub.s32 	%r442, %r439, %r441;
	st.shared.u32 	[%r438], %r442;
	add.s32 	%r443, %r687, %r148;
	st.shared.u32 	[%r443], %r441;
	add.s32 	%r444, %r688, %r146;
	ld.shared.u32 	%r445, [%r444];
	add.s32 	%r446, %r445, %r442;
	st.shared.u32 	[%r440], %r446;
$L__BB0_128:
	setp.ge.s32 	%p71, %r685, %r237;
	@%p71 bra 	$L__BB0_130;
	add.s32 	%r447, %r687, %r151;
	ld.shared.u32 	%r448, [%r447];
	add.s32 	%r449, %r688, %r152;
	ld.shared.u32 	%r450, [%r449];
	sub.s32 	%r451, %r448, %r450;
	st.shared.u32 	[%r447], %r451;
	add.s32 	%r452, %r687, %r152;
	st.shared.u32 	[%r452], %r450;
	add.s32 	%r453, %r688, %r151;
	ld.shared.u32 	%r454, [%r453];
	add.s32 	%r455, %r454, %r451;
	st.shared.u32 	[%r449], %r455;
$L__BB0_130:
	setp.ge.s32 	%p72, %r684, %r237;
	@%p72 bra 	$L__BB0_132;
	add.s32 	%r456, %r687, %r154;
	ld.shared.u32 	%r457, [%r456];
	add.s32 	%r458, %r688, %r155;
	ld.shared.u32 	%r459, [%r458];
	sub.s32 	%r460, %r457, %r459;
	st.shared.u32 	[%r456], %r460;
	add.s32 	%r461, %r687, %r155;
	st.shared.u32 	[%r461], %r459;
	add.s32 	%r462, %r688, %r154;
	ld.shared.u32 	%r463, [%r462];
	add.s32 	%r464, %r463, %r460;
	st.shared.u32 	[%r458], %r464;
$L__BB0_132:
	setp.ge.s32 	%p73, %r683, %r237;
	@%p73 bra 	$L__BB0_134;
	add.s32 	%r465, %r687, %r157;
	ld.shared.u32 	%r466, [%r465];
	add.s32 	%r467, %r688, %r158;
	ld.shared.u32 	%r468, [%r467];
	sub.s32 	%r469, %r466, %r468;
	st.shared.u32 	[%r465], %r469;
	add.s32 	%r470, %r687, %r158;
	st.shared.u32 	[%r470], %r468;
	add.s32 	%r471, %r688, %r157;
	ld.shared.u32 	%r472, [%r471];
	add.s32 	%r473, %r472, %r469;
	st.shared.u32 	[%r467], %r473;
$L__BB0_134:
	setp.ge.s32 	%p74, %r682, %r237;
	@%p74 bra 	$L__BB0_136;
	add.s32 	%r474, %r687, %r160;
	ld.shared.u32 	%r475, [%r474];
	add.s32 	%r476, %r688, %r161;
	ld.shared.u32 	%r477, [%r476];
	sub.s32 	%r478, %r475, %r477;
	st.shared.u32 	[%r474], %r478;
	add.s32 	%r479, %r687, %r161;
	st.shared.u32 	[%r479], %r477;
	add.s32 	%r480, %r688, %r160;
	ld.shared.u32 	%r481, [%r480];
	add.s32 	%r482, %r481, %r478;
	st.shared.u32 	[%r476], %r482;
$L__BB0_136:
	setp.ge.s32 	%p75, %r681, %r237;
	@%p75 bra 	$L__BB0_138;
	add.s32 	%r483, %r687, %r163;
	ld.shared.u32 	%r484, [%r483];
	add.s32 	%r485, %r688, %r164;
	ld.shared.u32 	%r486, [%r485];
	sub.s32 	%r487, %r484, %r486;
	st.shared.u32 	[%r483], %r487;
	add.s32 	%r488, %r687, %r164;
	st.shared.u32 	[%r488], %r486;
	add.s32 	%r489, %r688, %r163;
	ld.shared.u32 	%r490, [%r489];
	add.s32 	%r491, %r490, %r487;
	st.shared.u32 	[%r485], %r491;
$L__BB0_138:
	setp.ge.s32 	%p76, %r680, %r237;
	@%p76 bra 	$L__BB0_140;
	add.s32 	%r492, %r687, %r166;
	ld.shared.u32 	%r493, [%r492];
	add.s32 	%r494, %r688, %r167;
	ld.shared.u32 	%r495, [%r494];
	sub.s32 	%r496, %r493, %r495;
	st.shared.u32 	[%r492], %r496;
	add.s32 	%r497, %r687, %r167;
	st.shared.u32 	[%r497], %r495;
	add.s32 	%r498, %r688, %r166;
	ld.shared.u32 	%r499, [%r498];
	add.s32 	%r500, %r499, %r496;
	st.shared.u32 	[%r494], %r500;
$L__BB0_140:
	add.s32 	%r689, %r689, 8;
	add.s32 	%r688, %r688, %r147;
	add.s32 	%r687, %r687, %r147;
	add.s32 	%r686, %r686, %r150;
	add.s32 	%r685, %r685, %r150;
	add.s32 	%r684, %r684, %r150;
	add.s32 	%r683, %r683, %r150;
	add.s32 	%r682, %r682, %r150;
	add.s32 	%r681, %r681, %r150;
	add.s32 	%r680, %r680, %r150;
	add.s32 	%r679, %r679, %r150;
	setp.ne.s32 	%p77, %r689, 0;
	mov.u32 	%r691, %r129;
	@%p77 bra 	$L__BB0_124;
$L__BB0_141:
	setp.eq.s32 	%p78, %r127, 0;
	@%p78 bra 	$L__BB0_162;
	add.s32 	%r501, %r127, -1;
	setp.lt.u32 	%p79, %r501, 3;
	@%p79 bra 	$L__BB0_152;
	add.s32 	%r199, %r691, %r125;
	mul.lo.s32 	%r200, %r199, %r145;
	setp.ge.s32 	%p80, %r200, %r237;
	@%p80 bra 	$L__BB0_145;
	shl.b32 	%r502, %r200, 2;
	mov.u32 	%r503, _ZZ20prefixSumBlockKernelIiLi1024EiEvPT_S1_S1_iiiS0_E8tempSums;
	add.s32 	%r504, %r503, %r502;
	ld.shared.u32 	%r505, [%r504];
	add.s32 	%r506, %r200, %r677;
	shl.b32 	%r507, %r506, 2;
	mov.u32 	%r508, _ZZ20prefixSumBlockKernelIiLi1024EiEvPT_S1_S1_iiiS0_E10scratchpad;
	add.s32 	%r509, %r508, %r507;
	ld.shared.u32 	%r510, [%r509];
	sub.s32 	%r511, %r505, %r510;
	st.shared.u32 	[%r504], %r511;
	shl.b32 	%r512, %r677, 2;
	add.s32 	%r513, %r504, %r512;
	st.shared.u32 	[%r513], %r510;
	add.s32 	%r514, %r508, %r502;
	ld.shared.u32 	%r515, [%r514];
	add.s32 	%r516, %r515, %r511;
	st.shared.u32 	[%r509], %r516;
$L__BB0_145:
	mad.lo.s32 	%r201, %r145, %r199, %r145;
	setp.ge.s32 	%p81, %r201, %r237;
	@%p81 bra 	$L__BB0_147;
	shl.b32 	%r517, %r201, 2;
	mov.u32 	%r518, _ZZ20prefixSumBlockKernelIiLi1024EiEvPT_S1_S1_iiiS0_E8tempSums;
	add.s32 	%r519, %r518, %r517;
	ld.shared.u32 	%r520, [%r519];
	add.s32 	%r521, %r201, %r677;
	shl.b32 	%r522, %r521, 2;
	mov.u32 	%r523, _ZZ20prefixSumBlockKernelIiLi1024EiEvPT_S1_S1_iiiS0_E10scratchpad;
	add.s32 	%r524, %r523, %r522;
	ld.shared.u32 	%r525, [%r524];
	sub.s32 	%r526, %r520, %r525;
	st.shared.u32 	[%r519], %r526;
	shl.b32 	%r527, %r677, 2;
	add.s32 	%r528, %r519, %r527;
	st.shared.u32 	[%r528], %r525;
	add.s32 	%r529, %r523, %r517;
	ld.shared.u32 	%r530, [%r529];
	add.s32 	%r531, %r530, %r526;
	st.shared.u32 	[%r524], %r531;
$L__BB0_147:
	add.s32 	%r532, %r199, 2;
	mul.lo.s32 	%r202, %r532, %r145;
	setp.ge.s32 	%p82, %r202, %r237;
	@%p82 bra 	$L__BB0_149;
	shl.b32 	%r533, %r202, 2;
	mov.u32 	%r534, _ZZ20prefixSumBlockKernelIiLi1024EiEvPT_S1_S1_iiiS0_E8tempSums;
	add.s32 	%r535, %r534, %r533;
	ld.shared.u32 	%r536, [%r535];
	add.s32 	%r537, %r202, %r677;
	shl.b32 	%r538, %r537, 2;
	mov.u32 	%r539, _ZZ20prefixSumBlockKernelIiLi1024EiEvPT_S1_S1_iiiS0_E10scratchpad;
	add.s32 	%r540, %r539, %r538;
	ld.shared.u32 	%r541, [%r540];
	sub.s32 	%r542, %r536, %r541;
	st.shared.u32 	[%r535], %r542;
	shl.b32 	%r543, %r677, 2;
	add.s32 	%r544, %r535, %r543;
	st.shared.u32 	[%r544], %r541;
	add.s32 	%r545, %r539, %r533;
	ld.shared.u32 	%r546, [%r545];
	add.s32 	%r547, %r546, %r542;
	st.shared.u32 	[%r540], %r547;
$L__BB0_149:
	add.s32 	%r548, %r199, 3;
	mul.lo.s32 	%r203, %r548, %r145;
	setp.ge.s32 	%p83, %r203, %r237;
	@%p83 bra 	$L__BB0_151;
	shl.b32 	%r549, %r203, 2;
	mov.u32 	%r550, _ZZ20prefixSumBlockKernelIiLi1024EiEvPT_S1_S1_iiiS0_E8tempSums;
	add.s32 	%r551, %r550, %r549;
	ld.shared.u32 	%r552, [%r551];
	add.s32 	%r553, %r203, %r677;
	shl.b32 	%r554, %r553, 2;
	mov.u32 	%r555, _ZZ20prefixSumBlockKernelIiLi1024EiEvPT_S1_S1_iiiS0_E10scratchpad;
	add.s32 	%r556, %r555, %r554;
	ld.shared.u32 	%r557, [%r556];
	sub.s32 	%r558, %r552, %r557;
	st.shared.u32 	[%r551], %r558;
	shl.b32 	%r559, %r677, 2;
	add.s32 	%r560, %r551, %r559;
	st.shared.u32 	[%r560], %r557;
	add.s32 	%r561, %r555, %r549;
	ld.shared.u32 	%r562, [%r561];
	add.s32 	%r563, %r562, %r558;
	st.shared.u32 	[%r556], %r563;
$L__BB0_151:
	add.s32 	%r691, %r691, 4;
$L__BB0_152:
	setp.eq.s32 	%p84, %r128, 0;
	@%p84 bra 	$L__BB0_162;
	setp.eq.s32 	%p85, %r128, 1;
	@%p85 bra 	$L__BB0_159;
	add.s32 	%r206, %r691, %r125;
	mul.lo.s32 	%r207, %r206, %r145;
	setp.ge.s32 	%p86, %r207, %r237;
	@%p86 bra 	$L__BB0_156;
	shl.b32 	%r564, %r207, 2;
	mov.u32 	%r565, _ZZ20prefixSumBlockKernelIiLi1024EiEvPT_S1_S1_iiiS0_E8tempSums;
	add.s32 	%r566, %r565, %r564;
	ld.shared.u32 	%r567, [%r566];
	add.s32 	%r568, %r207, %r677;
	shl.b32 	%r569, %r568, 2;
	mov.u32 	%r570, _ZZ20prefixSumBlockKernelIiLi1024EiEvPT_S1_S1_iiiS0_E10scratchpad;
	add.s32 	%r571, %r570, %r569;
	ld.shared.u32 	%r572, [%r571];
	sub.s32 	%r573, %r567, %r572;
	st.shared.u32 	[%r566], %r573;
	shl.b32 	%r574, %r677, 2;
	add.s32 	%r575, %r566, %r574;
	st.shared.u32 	[%r575], %r572;
	add.s32 	%r576, %r570, %r564;
	ld.shared.u32 	%r577, [%r576];
	add.s32 	%r578, %r577, %r573;
	st.shared.u32 	[%r571], %r578;
$L__BB0_156:
	mad.lo.s32 	%r208, %r145, %r206, %r145;
	setp.ge.s32 	%p87, %r208, %r237;
	@%p87 bra 	$L__BB0_158;
	shl.b32 	%r579, %r208, 2;
	mov.u32 	%r580, _ZZ20prefixSumBlockKernelIiLi1024EiEvPT_S1_S1_iiiS0_E8tempSums;
	add.s32 	%r581, %r580, %r579;
	ld.shared.u32 	%r582, [%r581];
	add.s32 	%r583, %r208, %r677;
	shl.b32 	%r584, %r583, 2;
	mov.u32 	%r585, _ZZ20prefixSumBlockKernelIiLi1024EiEvPT_S1_S1_iiiS0_E10scratchpad;
	add.s32 	%r586, %r585, %r584;
	ld.shared.u32 	%r587, [%r586];
	sub.s32 	%r588, %r582, %r587;
	st.shared.u32 	[%r581], %r588;
	shl.b32 	%r589, %r677, 2;
	add.s32 	%r590, %r581, %r589;
	st.shared.u32 	[%r590], %r587;
	add.s32 	%r591, %r585, %r579;
	ld.shared.u32 	%r592, [%r591];
	add.s32 	%r593, %r592, %r588;
	st.shared.u32 	[%r586], %r593;
$L__BB0_158:
	add.s32 	%r691, %r691, 2;
$L__BB0_159:
	setp.eq.s32 	%p88, %r130, 0;
	@%p88 bra 	$L__BB0_162;
	add.s32 	%r594, %r691, %r125;
	mul.lo.s32 	%r211, %r594, %r145;
	setp.ge.s32 	%p89, %r211, %r237;
	@%p89 bra 	$L__BB0_162;
	shl.b32 	%r595, %r211, 2;
	mov.u32 	%r596, _ZZ20prefixSumBlockKernelIiLi1024EiEvPT_S1_S1_iiiS0_E8tempSums;
	add.s32 	%r597, %r596, %r595;
	ld.shared.u32 	%r598, [%r597];
	add.s32 	%r599, %r211, %r677;
	shl.b32 	%r600, %r599, 2;
	mov.u32 	%r601, _ZZ20prefixSumBlockKernelIiLi1024EiEvPT_S1_S1_iiiS0_E10scratchpad;
	add.s32 	%r602, %r601, %r600;
	ld.shared.u32 	%r603, [%r602];
	sub.s32 	%r604, %r598, %r603;
	st.shared.u32 	[%r597], %r604;
	shl.b32 	%r605, %r677, 2;
	add.s32 	%r606, %r597, %r605;
	st.shared.u32 	[%r606], %r603;
	add.s32 	%r607, %r601, %r595;
	ld.shared.u32 	%r608, [%r607];
	add.s32 	%r609, %r608, %r604;
	st.shared.u32 	[%r602], %r609;
$L__BB0_162:
	bar.sync 	0;
	setp.gt.u32 	%p90, %r143, 3;
	@%p90 bra 	$L__BB0_121;
$L__BB0_163:
	setp.lt.s32 	%p91, %r236, 1;
	@%p91 bra 	$L__BB0_190;
	mul.lo.s32 	%r172, %r236, %r124;
	mov.u32 	%r611, %ctaid.x;
	mul.lo.s32 	%r173, %r237, %r611;
	and.b32  	%r174, %r236, 3;
	setp.lt.u32 	%p92, %r236, 4;
	mov.b32 	%r694, 0;
	@%p92 bra 	$L__BB0_183;
	and.b32  	%r694, %r236, 2147483644;
	mov.b32 	%r693, 0;
$L__BB0_166:
	.pragma "nounroll";
	add.s32 	%r213, %r693, %r172;
	add.s32 	%r214, %r213, %r173;
	setp.ge.s32 	%p93, %r214, %r238;
	shl.b32 	%r613, %r213, 2;
	mov.u32 	%r614, _ZZ20prefixSumBlockKernelIiLi1024EiEvPT_S1_S1_iiiS0_E10scratchpad;
	add.s32 	%r215, %r614, %r613;
	mul.wide.s32 	%rd22, %r214, 4;
	add.s64 	%rd6, %rd2, %rd22;
	@%p93 bra 	$L__BB0_170;
	add.s32 	%r615, %r214, 1;
	setp.eq.s32 	%p94, %r615, %r238;
	add.s32 	%r616, %r213, 1;
	setp.eq.s32 	%p95, %r616, %r237;
	or.pred  	%p96, %p94, %p95;
	@%p96 bra 	$L__BB0_169;
	ld.shared.u32 	%r617, [%r215+4];
	st.global.u32 	[%rd6], %r617;
	bra.uni 	$L__BB0_170;
$L__BB0_169:
	st.global.u32 	[%rd6], %r123;
$L__BB0_170:
	add.s32 	%r618, %r214, 1;
	setp.ge.s32 	%p97, %r618, %r238;
	@%p97 bra 	$L__BB0_174;
	add.s32 	%r619, %r214, 2;
	setp.ne.s32 	%p98, %r619, %r238;
	add.s32 	%r620, %r213, 2;
	setp.ne.s32 	%p99, %r620, %r237;
	and.pred  	%p100, %p98, %p99;
	@%p100 bra 	$L__BB0_173;
	st.global.u32 	[%rd6+4], %r123;
	bra.uni 	$L__BB0_174;
$L__BB0_173:
	ld.shared.u32 	%r621, [%r215+8];
	st.global.u32 	[%rd6+4], %r621;
$L__BB0_174:
	add.s32 	%r622, %r214, 2;
	setp.ge.s32 	%p101, %r622, %r238;
	@%p101 bra 	$L__BB0_178;
	add.s32 	%r623, %r214, 3;
	setp.ne.s32 	%p102, %r623, %r238;
	add.s32 	%r624, %r213, 3;
	setp.ne.s32 	%p103, %r624, %r237;
	and.pred  	%p104, %p102, %p103;
	@%p104 bra 	$L__BB0_177;
	st.global.u32 	[%rd6+8], %r123;
	bra.uni 	$L__BB0_178;
$L__BB0_177:
	ld.shared.u32 	%r625, [%r215+12];
	st.global.u32 	[%rd6+8], %r625;
$L__BB0_178:
	add.s32 	%r626, %r214, 3;
	setp.ge.s32 	%p105, %r626, %r238;
	@%p105 bra 	$L__BB0_182;
	add.s32 	%r627, %r214, 4;
	setp.ne.s32 	%p106, %r627, %r238;
	add.s32 	%r628, %r213, 4;
	setp.ne.s32 	%p107, %r628, %r237;
	and.pred  	%p108, %p106, %p107;
	@%p108 bra 	$L__BB0_181;
	st.global.u32 	[%rd6+12], %r123;
	bra.uni 	$L__BB0_182;
$L__BB0_181:
	ld.shared.u32 	%r629, [%r215+16];
	st.global.u32 	[%rd6+12], %r629;
$L__BB0_182:
	add.s32 	%r693, %r693, 4;
	setp.ne.s32 	%p109, %r693, %r694;
	@%p109 bra 	$L__BB0_166;
$L__BB0_183:
	setp.eq.s32 	%p110, %r174, 0;
	@%p110 bra 	$L__BB0_190;
	add.s32 	%r630, %r694, %r172;
	shl.b32 	%r631, %r630, 2;
	mov.u32 	%r632, _ZZ20prefixSumBlockKernelIiLi1024EiEvPT_S1_S1_iiiS0_E10scratchpad;
	add.s32 	%r633, %r631, %r632;
	add.s32 	%r700, %r633, 4;
	sub.s32 	%r699, %r630, %r237;
	add.s32 	%r698, %r630, %r173;
	sub.s32 	%r697, %r698, %r238;
	add.s32 	%r696, %r698, 1;
	neg.s32 	%r695, %r174;
$L__BB0_185:
	.pragma "nounroll";
	mul.wide.s32 	%rd23, %r698, 4;
	add.s64 	%rd7, %rd2, %rd23;
	add.s32 	%r634, %r696, -1;
	setp.ge.s32 	%p111, %r634, %r238;
	@%p111 bra 	$L__BB0_189;
	setp.ne.s32 	%p112, %r697, -1;
	setp.ne.s32 	%p113, %r699, -1;
	and.pred  	%p114, %p112, %p113;
	@%p114 bra 	$L__BB0_188;
	st.global.u32 	[%rd7], %r123;
	bra.uni 	$L__BB0_189;
$L__BB0_188:
	ld.shared.u32 	%r635, [%r700];
	st.global.u32 	[%rd7], %r635;
$L__BB0_189:
	add.s32 	%r700, %r700, 4;
	add.s32 	%r699, %r699, 1;
	add.s32 	%r698, %r698, 1;
	add.s32 	%r697, %r697, 1;
	add.s32 	%r696, %r696, 1;
	add.s32 	%r695, %r695, 1;
	setp.ne.s32 	%p115, %r695, 0;
	@%p115 bra 	$L__BB0_185;
$L__BB0_190:
	setp.ne.s32 	%p116, %r124, 0;
	setp.eq.s64 	%p117, %rd8, 0;
	or.pred  	%p118, %p116, %p117;
	@%p118 bra 	$L__BB0_192;
	mov.u32 	%r636, %ctaid.x;
	cvta.to.global.u64 	%rd24, %rd8;
	mul.wide.u32 	%rd25, %r636, 4;
	add.s64 	%rd26, %rd24, %rd25;
	st.global.u32 	[%rd26], %r123;
$L__BB0_192:
	ret;

}
	// .globl	_Z25scanBlockCorrectionKernelIiiEvPT_PKS0_iii
.visible .entry _Z25scanBlockCorrectionKernelIiiEvPT_PKS0_iii(
	.param .u64 .ptr .align 1 _Z25scanBlockCorrectionKernelIiiEvPT_PKS0_iii_param_0,
	.param .u64 .ptr .align 1 _Z25scanBlockCorrectionKernelIiiEvPT_PKS0_iii_param_1,
	.param .u32 _Z25scanBlockCorrectionKernelIiiEvPT_PKS0_iii_param_2,
	.param .u32 _Z25scanBlockCorrectionKernelIiiEvPT_PKS0_iii_param_3,
	.param .u32 _Z25scanBlockCorrectionKernelIiiEvPT_PKS0_iii_param_4
)
{
	.reg .pred 	%p<39>;
	.reg .b32 	%r<150>;
	.reg .b64 	%rd<15>;

	ld.param.u64 	%rd7, [_Z25scanBlockCorrectionKernelIiiEvPT_PKS0_iii_param_0];
	ld.param.u64 	%rd6, [_Z25scanBlockCorrectionKernelIiiEvPT_PKS0_iii_param_1];
	ld.param.u32 	%r24, [_Z25scanBlockCorrectionKernelIiiEvPT_PKS0_iii_param_2];
	ld.param.u32 	%r25, [_Z25scanBlockCorrectionKernelIiiEvPT_PKS0_iii_param_3];
	ld.param.u32 	%r26, [_Z25scanBlockCorrectionKernelIiiEvPT_PKS0_iii_param_4];
	cvta.to.global.u64 	%rd1, %rd7;
	setp.lt.s32 	%p1, %r24, 1;
	@%p1 bra 	$L__BB1_71;
	cvta.to.global.u64 	%rd8, %rd6;
	mov.u32 	%r28, %tid.x;
	mul.lo.s32 	%r1, %r24, %r28;
	mov.u32 	%r29, %ctaid.x;
	mul.lo.s32 	%r2, %r25, %r29;
	add.s32 	%r3, %r2, %r1;
	mul.wide.u32 	%rd9, %r29, 4;
	add.s64 	%rd2, %rd8, %rd9;
	and.b32  	%r4, %r24, 15;
	setp.lt.u32 	%p2, %r24, 16;
	mov.b32 	%r146, 0;
	@%p2 bra 	$L__BB1_36;
	and.b32  	%r146, %r24, 2147483632;
	mov.b32 	%r144, 0;
$L__BB1_3:
	.pragma "nounroll";
	add.s32 	%r7, %r3, %r144;
	setp.ge.s32 	%p3, %r7, %r26;
	mul.wide.s32 	%rd10, %r7, 4;
	add.s64 	%rd3, %rd1, %rd10;
	@%p3 bra 	$L__BB1_5;
	ld.global.u32 	%r31, [%rd2];
	ld.global.u32 	%r32, [%rd3];
	add.s32 	%r33, %r32, %r31;
	st.global.u32 	[%rd3], %r33;
$L__BB1_5:
	add.s32 	%r34, %r7, 1;
	setp.ge.s32 	%p4, %r34, %r26;
	@%p4 bra 	$L__BB1_7;
	ld.global.u32 	%r35, [%rd2];
	ld.global.u32 	%r36, [%rd3+4];
	add.s32 	%r37, %r36, %r35;
	st.global.u32 	[%rd3+4], %r37;
$L__BB1_7:
	add.s32 	%r38, %r7, 2;
	setp.ge.s32 	%p5, %r38, %r26;
	@%p5 bra 	$L__BB1_9;
	ld.global.u32 	%r39, [%rd2];
	ld.global.u32 	%r40, [%rd3+8];
	add.s32 	%r41, %r40, %r39;
	st.global.u32 	[%rd3+8], %r41;
$L__BB1_9:
	add.s32 	%r42, %r7, 3;
	setp.ge.s32 	%p6, %r42, %r26;
	@%p6 bra 	$L__BB1_11;
	ld.global.u32 	%r43, [%rd2];
	ld.global.u32 	%r44, [%rd3+12];
	add.s32 	%r45, %r44, %r43;
	st.global.u32 	[%rd3+12], %r45;
$L__BB1_11:
	add.s32 	%r46, %r7, 4;
	setp.ge.s32 	%p7, %r46, %r26;
	@%p7 bra 	$L__BB1_13;
	ld.global.u32 	%r47, [%rd2];
	ld.global.u32 	%r48, [%rd3+16];
	add.s32 	%r49, %r48, %r47;
	st.global.u32 	[%rd3+16], %r49;
$L__BB1_13:
	add.s32 	%r50, %r7, 5;
	setp.ge.s32 	%p8, %r50, %r26;
	@%p8 bra 	$L__BB1_15;
	ld.global.u32 	%r51, [%rd2];
	ld.global.u32 	%r52, [%rd3+20];
	add.s32 	%r53, %r52, %r51;
	st.global.u32 	[%rd3+20], %r53;
$L__BB1_15:
	add.s32 	%r54, %r7, 6;
	setp.ge.s32 	%p9, %r54, %r26;
	@%p9 bra 	$L__BB1_17;
	ld.global.u32 	%r55, [%rd2];
	ld.global.u32 	%r56, [%rd3+24];
	add.s32 	%r57, %r56, %r55;
	st.global.u32 	[%rd3+24], %r57;
$L__BB1_17:
	add.s32 	%r58, %r7, 7;
	setp.ge.s32 	%p10, %r58, %r26;
	@%p10 bra 	$L__BB1_19;
	ld.global.u32 	%r59, [%rd2];
	ld.global.u32 	%r60, [%rd3+28];
	add.s32 	%r61, %r60, %r59;
	st.global.u32 	[%rd3+28], %r61;
$L__BB1_19:
	add.s32 	%r62, %r7, 8;
	setp.ge.s32 	%p11, %r62, %r26;
	@%p11 bra 	$L__BB1_21;
	ld.global.u32 	%r63, [%rd2];
	ld.global.u32 	%r64, [%rd3+32];
	add.s32 	%r65, %r64, %r63;
	st.global.u32 	[%rd3+32], %r65;
$L__BB1_21:
	add.s32 	%r66, %r7, 9;
	setp.ge.s32 	%p12, %r66, %r26;
	@%p12 bra 	$L__BB1_23;
	ld.global.u32 	%r67, [%rd2];
	ld.global.u32 	%r68, [%rd3+36];
	add.s32 	%r69, %r68, %r67;
	st.global.u32 	[%rd3+36], %r69;
$L__BB1_23:
	add.s32 	%r70, %r7, 10;
	setp.ge.s32 	%p13, %r70, %r26;
	@%p13 bra 	$L__BB1_25;
	ld.global.u32 	%r71, [%rd2];
	ld.global.u32 	%r72, [%rd3+40];
	add.s32 	%r73, %r72, %r71;
	st.global.u32 	[%rd3+40], %r73;
$L__BB1_25:
	add.s32 	%r74, %r7, 11;
	setp.ge.s32 	%p14, %r74, %r26;
	@%p14 bra 	$L__BB1_27;
	ld.global.u32 	%r75, [%rd2];
	ld.global.u32 	%r76, [%rd3+44];
	add.s32 	%r77, %r76, %r75;
	st.global.u32 	[%rd3+44], %r77;
$L__BB1_27:
	add.s32 	%r78, %r7, 12;
	setp.ge.s32 	%p15, %r78, %r26;
	@%p15 bra 	$L__BB1_29;
	ld.global.u32 	%r79, [%rd2];
	ld.global.u32 	%r80, [%rd3+48];
	add.s32 	%r81, %r80, %r79;
	st.global.u32 	[%rd3+48], %r81;
$L__BB1_29:
	add.s32 	%r82, %r7, 13;
	setp.ge.s32 	%p16, %r82, %r26;
	@%p16 bra 	$L__BB1_31;
	ld.global.u32 	%r83, [%rd2];
	ld.global.u32 	%r84, [%rd3+52];
	add.s32 	%r85, %r84, %r83;
	st.global.u32 	[%rd3+52], %r85;
$L__BB1_31:
	add.s32 	%r86, %r7, 14;
	setp.ge.s32 	%p17, %r86, %r26;
	@%p17 bra 	$L__BB1_33;
	ld.global.u32 	%r87, [%rd2];
	ld.global.u32 	%r88, [%rd3+56];
	add.s32 	%r89, %r88, %r87;
	st.global.u32 	[%rd3+56], %r89;
$L__BB1_33:
	add.s32 	%r90, %r7, 15;
	setp.ge.s32 	%p18, %r90, %r26;
	@%p18 bra 	$L__BB1_35;
	ld.global.u32 	%r91, [%rd2];
	ld.global.u32 	%r92, [%rd3+60];
	add.s32 	%r93, %r92, %r91;
	st.global.u32 	[%rd3+60], %r93;
$L__BB1_35:
	add.s32 	%r144, %r144, 16;
	setp.ne.s32 	%p19, %r144, %r146;
	@%p19 bra 	$L__BB1_3;
$L__BB1_36:
	setp.eq.s32 	%p20, %r4, 0;
	@%p20 bra 	$L__BB1_71;
	and.b32  	%r10, %r24, 7;
	setp.lt.u32 	%p21, %r4, 8;
	@%p21 bra 	$L__BB1_55;
	add.s32 	%r11, %r3, %r146;
	setp.ge.s32 	%p22, %r11, %r26;
	mul.wide.s32 	%rd11, %r11, 4;
	add.s64 	%rd4, %rd1, %rd11;
	@%p22 bra 	$L__BB1_40;
	ld.global.u32 	%r94, [%rd2];
	ld.global.u32 	%r95, [%rd4];
	add.s32 	%r96, %r95, %r94;
	st.global.u32 	[%rd4], %r96;
$L__BB1_40:
	add.s32 	%r97, %r11, 1;
	setp.ge.s32 	%p23, %r97, %r26;
	@%p23 bra 	$L__BB1_42;
	ld.global.u32 	%r98, [%rd2];
	ld.global.u32 	%r99, [%rd4+4];
	add.s32 	%r100, %r99, %r98;
	st.global.u32 	[%rd4+4], %r100;
$L__BB1_42:
	add.s32 	%r101, %r11, 2;
	setp.ge.s32 	%p24, %r101, %r26;
	@%p24 bra 	$L__BB1_44;
	ld.global.u32 	%r102, [%rd2];
	ld.global.u32 	%r103, [%rd4+8];
	add.s32 	%r104, %r103, %r102;
	st.global.u32 	[%rd4+8], %r104;
$L__BB1_44:
	add.s32 	%r105, %r11, 3;
	setp.ge.s32 	%p25, %r105, %r26;
	@%p25 bra 	$L__BB1_46;
	ld.global.u32 	%r106, [%rd2];
	ld.global.u32 	%r107, [%rd4+12];
	add.s32 	%r108, %r107, %r106;
	st.global.u32 	[%rd4+12], %r108;
$L__BB1_46:
	add.s32 	%r109, %r11, 4;
	setp.ge.s32 	%p26, %r109, %r26;
	@%p26 bra 	$L__BB1_48;
	ld.global.u32 	%r110, [%rd2];
	ld.global.u32 	%r111, [%rd4+16];
	add.s32 	%r112, %r111, %r110;
	st.global.u32 	[%rd4+16], %r112;
$L__BB1_48:
	add.s32 	%r113, %r11, 5;
	setp.ge.s32 	%p27, %r113, %r26;
	@%p27 bra 	$L__BB1_50;
	ld.global.u32 	%r114, [%rd2];
	ld.global.u32 	%r115, [%rd4+20];
	add.s32 	%r116, %r115, %r114;
	st.global.u32 	[%rd4+20], %r116;
$L__BB1_50:
	add.s32 	%r117, %r11, 6;
	setp.ge.s32 	%p28, %r117, %r26;
	@%p28 bra 	$L__BB1_52;
	ld.global.u32 	%r118, [%rd2];
	ld.global.u32 	%r119, [%rd4+24];
	add.s32 	%r120, %r119, %r118;
	st.global.u32 	[%rd4+24], %r120;
$L__BB1_52:
	add.s32 	%r121, %r11, 7;
	setp.ge.s32 	%p29, %r121, %r26;
	@%p29 bra 	$L__BB1_54;
	ld.global.u32 	%r122, [%rd2];
	ld.global.u32 	%r123, [%rd4+28];
	add.s32 	%r124, %r123, %r122;
	st.global.u32 	[%rd4+28], %r124;
$L__BB1_54:
	add.s32 	%r146, %r146, 8;
$L__BB1_55:
	setp.eq.s32 	%p30, %r10, 0;
	@%p30 bra 	$L__BB1_71;
	and.b32  	%r14, %r24, 3;
	setp.lt.u32 	%p31, %r10, 4;
	@%p31 bra 	$L__BB1_66;
	add.s32 	%r15, %r3, %r146;
	setp.ge.s32 	%p32, %r15, %r26;
	mul.wide.s32 	%rd12, %r15, 4;
	add.s64 	%rd5, %rd1, %rd12;
	@%p32 bra 	$L__BB1_59;
	ld.global.u32 	%r125, [%rd2];
	ld.global.u32 	%r126, [%rd5];
	add.s32 	%r127, %r126, %r125;
	st.global.u32 	[%rd5], %r127;
$L__BB1_59:
	add.s32 	%r128, %r15, 1;
	setp.ge.s32 	%p33, %r128, %r26;
	@%p33 bra 	$L__BB1_61;
	ld.global.u32 	%r129, [%rd2];
	ld.global.u32 	%r130, [%rd5+4];
	add.s32 	%r131, %r130, %r129;
	st.global.u32 	[%rd5+4], %r131;
$L__BB1_61:
	add.s32 	%r132, %r15, 2;
	setp.ge.s32 	%p34, %r132, %r26;
	@%p34 bra 	$L__BB1_63;
	ld.global.u32 	%r133, [%rd2];
	ld.global.u32 	%r134, [%rd5+8];
	add.s32 	%r135, %r134, %r133;
	st.global.u32 	[%rd5+8], %r135;
$L__BB1_63:
	add.s32 	%r136, %r15, 3;
	setp.ge.s32 	%p35, %r136, %r26;
	@%p35 bra 	$L__BB1_65;
	ld.global.u32 	%r137, [%rd2];
	ld.global.u32 	%r138, [%rd5+12];
	add.s32 	%r139, %r138, %r137;
	st.global.u32 	[%rd5+12], %r139;
$L__BB1_65:
	add.s32 	%r146, %r146, 4;
$L__BB1_66:
	setp.eq.s32 	%p36, %r14, 0;
	@%p36 bra 	$L__BB1_71;
	add.s32 	%r140, %r146, %r2;
	add.s32 	%r149, %r140, %r1;
	neg.s32 	%r148, %r14;
$L__BB1_68:
	.pragma "nounroll";
	setp.ge.s32 	%p37, %r149, %r26;
	@%p37 bra 	$L__BB1_70;
	mul.wide.s32 	%rd13, %r149, 4;
	add.s64 	%rd14, %rd1, %rd13;
	ld.global.u32 	%r141, [%rd2];
	ld.global.u32 	%r142, [%rd14];
	add.s32 	%r143, %r142, %r141;
	st.global.u32 	[%rd14], %r143;
$L__BB1_70:
	add.s32 	%r149, %r149, 1;
	add.s32 	%r148, %r148, 1;
	setp.ne.s32 	%p38, %r148, 0;
	@%p38 bra 	$L__BB1_68;
$L__BB1_71:
	ret;

}


// ===== COMPILED SASS (sm_100) =====

	.target	sm_100

	.elftype	@"ET_EXEC"


//--------------------- .note.nv.tkinfo           --------------------------
	.section	.note.nv.tkinfo,"",@"SHT_NOTE"
	.sectionflags	@"SHF_NOTE_NV_TKINFO"
	.tkinfo
        /*0018*/ 	.word	0x00000002
        /*0030*/ 	.string	""
        /*0030*/ 	.string	"ptxas"
        /*0030*/ 	.string	"Cuda compilation tools, release 13.0, V13.0.88"
        /*0030*/ 	.string	"Build cuda_13.0.r13.0/compiler.36424714_0"
        /*0030*/ 	.string	"-arch sm_100 -m 64 "



//--------------------- .note.nv.cuinfo           --------------------------
	.section	.note.nv.cuinfo,"",@"SHT_NOTE"
	.sectionflags	@"SHF_NOTE_NV_CUINFO"
        /*0018*/ 	.short	0x0002
        /*001a*/ 	.short	0x0064
        /*001c*/ 	.short	0x0082
	.zero		2


//--------------------- .nv.info                  --------------------------
	.section	.nv.info,"",@"SHT_CUDA_INFO"
	.align	4


	//----- nvinfo : EIATTR_REGCOUNT
	.align		4
        /*0000*/ 	.byte	0x04, 0x2f
        /*0002*/ 	.short	(.L_4 - .L_3)
	.align		4
.L_3:
        /*0004*/ 	.word	index@(_Z20prefixSumBlockKernelIiLi1024EiEvPT_S1_S1_iiiS0_)
        /*0008*/ 	.word	0x0000002e


	//----- nvinfo : EIATTR_FRAME_SIZE
	.align		4
.L_4:
        /*000c*/ 	.byte	0x04, 0x11
        /*000e*/ 	.short	(.L_6 - .L_5)
	.align		4
.L_5:
        /*0010*/ 	.word	index@(_Z20prefixSumBlockKernelIiLi1024EiEvPT_S1_S1_iiiS0_)
        /*0014*/ 	.word	0x00000000


	//----- nvinfo : EIATTR_REGCOUNT
	.align		4
.L_6:
        /*0018*/ 	.byte	0x04, 0x2f
        /*001a*/ 	.short	(.L_8 - .L_7)
	.align		4
.L_7:
        /*001c*/ 	.word	index@(_Z25scanBlockCorrectionKernelIiiEvPT_PKS0_iii)
        /*0020*/ 	.word	0x00000016


	//----- nvinfo : EIATTR_FRAME_SIZE
	.align		4
.L_8:
        /*0024*/ 	.byte	0x04, 0x11
        /*0026*/ 	.short	(.L_10 - .L_9)
	.align		4
.L_9:
        /*0028*/ 	.word	index@(_Z25scanBlockCorrectionKernelIiiEvPT_PKS0_iii)
        /*002c*/ 	.word	0x00000000


	//----- nvinfo : EIATTR_MIN_STACK_SIZE
	.align		4
.L_10:
        /*0030*/ 	.byte	0x04, 0x12
        /*0032*/ 	.short	(.L_12 - .L_11)
	.align		4
.L_11:
        /*0034*/ 	.word	index@(_Z25scanBlockCorrectionKernelIiiEvPT_PKS0_iii)
        /*0038*/ 	.word	0x00000000


	//----- nvinfo : EIATTR_MIN_STACK_SIZE
	.align		4
.L_12:
        /*003c*/ 	.byte	0x04, 0x12
        /*003e*/ 	.short	(.L_14 - .L_13)
	.align		4
.L_13:
        /*0040*/ 	.word	index@(_Z20prefixSumBlockKernelIiLi1024EiEvPT_S1_S1_iiiS0_)
        /*0044*/ 	.word	0x00000000
.L_14:


//--------------------- .nv.compat                --------------------------
	.section	.nv.compat,"",@"SHT_CUDA_COMPAT_INFO"
	.align	4
        /*0000*/ 	.byte	0x02, 0x09, 0x00, 0x00, 0x02, 0x02, 0x01, 0x00, 0x02, 0x05, 0x05, 0x00, 0x03, 0x07, 0x01, 0x01
        /*0010*/ 	.byte	0x02, 0x03, 0x00, 0x00, 0x02, 0x06, 0x01, 0x00, 0x04, 0x0b, 0x08, 0x00, 0x09, 0x00, 0x00, 0x00
        /*0020*/ 	.byte	0x00, 0x00, 0x00, 0x00


//--------------------- .nv.info._Z25scanBlockCorrectionKernelIiiEvPT_PKS0_iii --------------------------
	.section	.nv.info._Z25scanBlockCorrectionKernelIiiEvPT_PKS0_iii,"",@"SHT_CUDA_INFO"
	.sectionflags	@""
	.align	4


	//----- nvinfo : EIATTR_CUDA_API_VERSION
	.align		4
        /*0000*/ 	.byte	0x04, 0x37
        /*0002*/ 	.short	(.L_16 - .L_15)
.L_15:
        /*0004*/ 	.word	0x00000082


	//----- nvinfo : EIATTR_KPARAM_INFO
	.align		4
.L_16:
        /*0008*/ 	.byte	0x04, 0x17
        /*000a*/ 	.short	(.L_18 - .L_17)
.L_17:
        /*000c*/ 	.word	0x00000000
        /*0010*/ 	.short	0x0004
        /*0012*/ 	.short	0x0018
        /*0014*/ 	.byte	0x00, 0xf0, 0x11, 0x00


	//----- nvinfo : EIATTR_KPARAM_INFO
	.align		4
.L_18:
        /*0018*/ 	.byte	0x04, 0x17
        /*001a*/ 	.short	(.L_20 - .L_19)
.L_19:
        /*001c*/ 	.word	0x00000000
        /*0020*/ 	.short	0x0003
        /*0022*/ 	.short	0x0014
        /*0024*/ 	.byte	0x00, 0xf0, 0x11, 0x00


	//----- nvinfo : EIATTR_KPARAM_INFO
	.align		4
.L_20:
        /*0028*/ 	.byte	0x04, 0x17
        /*002a*/ 	.short	(.L_22 - .L_21)
.L_21:
        /*002c*/ 	.word	0x00000000
        /*0030*/ 	.short	0x0002
        /*0032*/ 	.short	0x0010
        /*0034*/ 	.byte	0x00, 0xf0, 0x11, 0x00


	//----- nvinfo : EIATTR_KPARAM_INFO
	.align		4
.L_22:
        /*0038*/ 	.byte	0x04, 0x17
        /*003a*/ 	.short	(.L_24 - .L_23)
.L_23:
        /*003c*/ 	.word	0x00000000
        /*0040*/ 	.short	0x0001
        /*0042*/ 	.short	0x0008
        /*0044*/ 	.byte	0x00, 0xf5, 0x21, 0x00


	//----- nvinfo : EIATTR_KPARAM_INFO
	.align		4
.L_24:
        /*0048*/ 	.byte	0x04, 0x17
        /*004a*/ 	.short	(.L_26 - .L_25)
.L_25:
        /*004c*/ 	.word	0x00000000
        /*0050*/ 	.short	0x0000
        /*0052*/ 	.short	0x0000
        /*0054*/ 	.byte	0x00, 0xf5, 0x21, 0x00


	//----- nvinfo : EIATTR_SPARSE_MMA_MASK
	.align		4
.L_26:
        /*0058*/ 	.byte	0x03, 0x50
        /*005a*/ 	.short	0x0000


	//----- nvinfo : EIATTR_MAXREG_COUNT
	.align		4
        /*005c*/ 	.byte	0x03, 0x1b
        /*005e*/ 	.short	0x00ff


	//----- nvinfo : EIATTR_MERCURY_ISA_VERSION
	.align		4
        /*0060*/ 	.byte	0x03, 0x5f
        /*0062*/ 	.short	0x0101


	//----- nvinfo : EIATTR_VRC_CTA_INIT_COUNT
	.align		4
        /*0064*/ 	.byte	0x02, 0x4a
	.zero		1
	.zero		1


	//----- nvinfo : EIATTR_EXIT_INSTR_OFFSETS
	.align		4
        /*0068*/ 	.byte	0x04, 0x1c
        /*006a*/ 	.short	(.L_28 - .L_27)


	//   ....[0]....
.L_27:
        /*006c*/ 	.word	0x00000030


	//   ....[1]....
        /*0070*/ 	.word	0x000007c0


	//   ....[2]....
        /*0074*/ 	.word	0x00000cb0


	//   ....[3]....
        /*0078*/ 	.word	0x00000f50


	//   ....[4]....
        /*007c*/ 	.word	0x00001060


	//----- nvinfo : EIATTR_CRS_STACK_SIZE
	.align		4
.L_28:
        /*0080*/ 	.byte	0x04, 0x1e
        /*0082*/ 	.short	(.L_30 - .L_29)
.L_29:
        /*0084*/ 	.word	0x00000000


	//----- nvinfo : EIATTR_CBANK_PARAM_SIZE
	.align		4
.L_30:
        /*0088*/ 	.byte	0x03, 0x19
        /*008a*/ 	.short	0x001c


	//----- nvinfo : EIATTR_PARAM_CBANK
	.align		4
        /*008c*/ 	.byte	0x04, 0x0a
        /*008e*/ 	.short	(.L_32 - .L_31)
	.align		4
.L_31:
        /*0090*/ 	.word	index@(.nv.constant0._Z25scanBlockCorrectionKernelIiiEvPT_PKS0_iii)
        /*0094*/ 	.short	0x0380
        /*0096*/ 	.short	0x001c


	//----- nvinfo : EIATTR_SW_WAR
	.align		4
.L_32:
        /*0098*/ 	.byte	0x04, 0x36
        /*009a*/ 	.short	(.L_34 - .L_33)
.L_33:
        /*009c*/ 	.word	0x00000008
.L_34:


//--------------------- .nv.info._Z20prefixSumBlockKernelIiLi1024EiEvPT_S1_S1_iiiS0_ --------------------------
	.section	.nv.info._Z20prefixSumBlockKernelIiLi1024EiEvPT_S1_S1_iiiS0_,"",@"SHT_CUDA_INFO"
	.sectionflags	@""
	.align	4


	//----- nvinfo : EIATTR_CUDA_API_VERSION
	.align		4
        /*0000*/ 	.byte	0x04, 0x37
        /*0002*/ 	.short	(.L_36 - .L_35)
.L_35:
        /*0004*/ 	.word	0x00000082


	//----- nvinfo : EIATTR_KPARAM_INFO
	.align		4
.L_36:
        /*0008*/ 	.byte	0x04, 0x17
        /*000a*/ 	.short	(.L_38 - .L_37)
.L_37:
        /*000c*/ 	.word	0x00000000
        /*0010*/ 	.short	0x0006
        /*0012*/ 	.short	0x0024
        /*0014*/ 	.byte	0x00, 0xf0, 0x11, 0x00


	//----- nvinfo : EIATTR_KPARAM_INFO
	.align		4
.L_38:
        /*0018*/ 	.byte	0x04, 0x17
        /*001a*/ 	.short	(.L_40 - .L_39)
.L_39:
        /*001c*/ 	.word	0x00000000
        /*0020*/ 	.short	0x0005
        /*0022*/ 	.short	0x0020
        /*0024*/ 	.byte	0x00, 0xf0, 0x11, 0x00


	//----- nvinfo : EIATTR_KPARAM_INFO
	.align		4
.L_40:
        /*0028*/ 	.byte	0x04, 0x17
        /*002a*/ 	.short	(.L_42 - .L_41)
.L_41:
        /*002c*/ 	.word	0x00000000
        /*0030*/ 	.short	0x0004
        /*0032*/ 	.short	0x001c
        /*0034*/ 	.byte	0x00, 0xf0, 0x11, 0x00


	//----- nvinfo : EIATTR_KPARAM_INFO
	.align		4
.L_42:
        /*0038*/ 	.byte	0x04, 0x17
        /*003a*/ 	.short	(.L_44 - .L_43)
.L_43:
        /*003c*/ 	.word	0x00000000
        /*0040*/ 	.short	0x0003
        /*0042*/ 	.short	0x0018
        /*0044*/ 	.byte	0x00, 0xf0, 0x11, 0x00


	//----- nvinfo : EIATTR_KPARAM_INFO
	.align		4
.L_44:
        /*0048*/ 	.byte	0x04, 0x17
        /*004a*/ 	.short	(.L_46 - .L_45)
.L_45:
        /*004c*/ 	.word	0x00000000
        /*0050*/ 	.short	0x0002
        /*0052*/ 	.short	0x0010
        /*0054*/ 	.byte	0x00, 0xf5, 0x21, 0x00


	//----- nvinfo : EIATTR_KPARAM_INFO
	.align		4
.L_46:
        /*0058*/ 	.byte	0x04, 0x17
        /*005a*/ 	.short	(.L_48 - .L_47)
.L_47:
        /*005c*/ 	.word	0x00000000
        /*0060*/ 	.short	0x0001
        /*0062*/ 	.short	0x0008
        /*0064*/ 	.byte	0x00, 0xf5, 0x21, 0x00


	//----- nvinfo : EIATTR_KPARAM_INFO
	.align		4
.L_48:
        /*0068*/ 	.byte	0x04, 0x17
        /*006a*/ 	.short	(.L_50 - .L_49)
.L_49:
        /*006c*/ 	.word	0x00000000
        /*0070*/ 	.short	0x0000
        /*0072*/ 	.short	0x0000
        /*0074*/ 	.byte	0x00, 0xf5, 0x21, 0x00


	//----- nvinfo : EIATTR_SPARSE_MMA_MASK
	.align		4
.L_50:
        /*0078*/ 	.byte	0x03, 0x50
        /*007a*/ 	.short	0x0000


	//----- nvinfo : EIATTR_MAXREG_COUNT
	.align		4
        /*007c*/ 	.byte	0x03, 0x1b
        /*007e*/ 	.short	0x00ff


	//----- nvinfo : EIATTR_NUM_BARRIERS
	.align		4
        /*0080*/ 	.byte	0x02, 0x4c
        /*0082*/ 	.byte	0x01
	.zero		1


	//----- nvinfo : EIATTR_EXTERNS
	.align		4
        /*0084*/ 	.byte	0x04, 0x0f
        /*0086*/ 	.short	(.L_52 - .L_51)


	//   ....[0]....
	.align		4
.L_51:
        /*0088*/ 	.word	index@(__assertfail)


	//----- nvinfo : EIATTR_MERCURY_ISA_VERSION
	.align		4
.L_52:
        /*008c*/ 	.byte	0x03, 0x5f
        /*008e*/ 	.short	0x0101


	//----- nvinfo : EIATTR_VRC_CTA_INIT_COUNT
	.align		4
        /*0090*/ 	.byte	0x02, 0x4a
	.zero		1
	.zero		1


	//----- nvinfo : EIATTR_SYSCALL_OFFSETS
	.align		4
        /*0094*/ 	.byte	0x04, 0x46
        /*0096*/ 	.short	(.L_54 - .L_53)


	//   ....[0]....
.L_53:
        /*0098*/ 	.word	0x00000150


	//----- nvinfo : EIATTR_EXIT_INSTR_OFFSETS
	.align		4
.L_54:
        /*009c*/ 	.byte	0x04, 0x1c
        /*009e*/ 	.short	(.L_56 - .L_55)


	//   ....[0]....
.L_55:
        /*00a0*/ 	.word	0x000045b0


	//   ....[1]....
        /*00a4*/ 	.word	0x00004600


	//----- nvinfo : EIATTR_CRS_STACK_SIZE
	.align		4
.L_56:
        /*00a8*/ 	.byte	0x04, 0x1e
        /*00aa*/ 	.short	(.L_58 - .L_57)
.L_57:
        /*00ac*/ 	.word	0x00000000


	//----- nvinfo : EIATTR_CBANK_PARAM_SIZE
	.align		4
.L_58:
        /*00b0*/ 	.byte	0x03, 0x19
        /*00b2*/ 	.short	0x0028


	//----- nvinfo : EIATTR_PARAM_CBANK
	.align		4
        /*00b4*/ 	.byte	0x04, 0x0a
        /*00b6*/ 	.short	(.L_60 - .L_59)
	.align		4
.L_59:
        /*00b8*/ 	.word	index@(.nv.constant0._Z20prefixSumBlockKernelIiLi1024EiEvPT_S1_S1_iiiS0_)
        /*00bc*/ 	.short	0x0380
        /*00be*/ 	.short	0x0028


	//----- nvinfo : EIATTR_SW_WAR
	.align		4
.L_60:
        /*00c0*/ 	.byte	0x04, 0x36
        /*00c2*/ 	.short	(.L_62 - .L_61)
.L_61:
        /*00c4*/ 	.word	0x00000008
.L_62:


//--------------------- .nv.callgraph             --------------------------
	.section	.nv.callgraph,"",@"SHT_CUDA_CALLGRAPH"
	.align	4
	.sectionentsize	8
	.align		4
        /*0000*/ 	.word	0x00000000
	.align		4
        /*0004*/ 	.word	0xffffffff
	.align		4
        /*0008*/ 	.word	index@(_Z20prefixSumBlockKernelIiLi1024EiEvPT_S1_S1_iiiS0_)
	.align		4
        /*000c*/ 	.word	index@(__assertfail)
	.align		4
        /*0010*/ 	.word	0x00000000
	.align		4
        /*0014*/ 	.word	0xfffffffe
	.align		4
        /*0018*/ 	.word	0x00000000
	.align		4
        /*001c*/ 	.word	0xfffffffd
	.align		4
        /*0020*/ 	.word	0x00000000
	.align		4
        /*0024*/ 	.word	0xfffffffc


//--------------------- .nv.constant4             --------------------------
	.section	.nv.constant4,"a",@progbits
	.align	8
	.align		8
.nv.constant4:
        /*0000*/ 	.dword	__unnamed_1
	.align		8
        /*0008*/ 	.dword	$str
	.align		8
        /*0010*/ 	.dword	$str$1
	.align		8
        /*0018*/ 	.dword	__assertfail


//--------------------- .text._Z25scanBlockCorrectionKernelIiiEvPT_PKS0_iii --------------------------
	.section	.text._Z25scanBlockCorrectionKernelIiiEvPT_PKS0_iii,"ax",@progbits
	.align	128
        .global         _Z25scanBlockCorrectionKernelIiiEvPT_PKS0_iii
        .type           _Z25scanBlockCorrectionKernelIiiEvPT_PKS0_iii,@function
        .size           _Z25scanBlockCorrectionKernelIiiEvPT_PKS0_iii,(.L_x_131 - _Z25scanBlockCorrectionKernelIiiEvPT_PKS0_iii)
        .other          _Z25scanBlockCorrectionKernelIiiEvPT_PKS0_iii,@"STO_CUDA_ENTRY STV_DEFAULT"
_Z25scanBlockCorrectionKernelIiiEvPT_PKS0_iii:
.text._Z25scanBlockCorrectionKernelIiiEvPT_PKS0_iii:
[----:B------:R-:W-:Y:S08]  /*0000*/  LDC R1, c[0x0][0x37c] ;  /* 0x0000df00ff017b82 */ /* 0x000ff00000000800 */
[----:B------:R-:W0:Y:S02]  /*0010*/  LDC R6, c[0x0][0x390] ;  /* 0x0000e400ff067b82 */ /* 0x000e240000000800 */
[----:B0-----:R-:W-:-:S13]  /*0020*/  ISETP.GE.AND P0, PT, R6, 0x1, PT ;  /* 0x000000010600780c */ /* 0x001fda0003f06270 */
[----:B------:R-:W-:Y:S05]  /*0030*/  @!P0 EXIT ;  /* 0x000000000000894d */ /* 0x000fea0003800000 */
[----:B------:R-:W0:Y:S01]  /*0040*/  S2R R9, SR_TID.X ;  /* 0x0000000000097919 */ /* 0x000e220000002100 */
[----:B------:R-:W1:Y:S01]  /*0050*/  LDC.64 R2, c[0x0][0x388] ;  /* 0x0000e200ff027b82 */ /* 0x000e620000000a00 */
[----:B------:R-:W2:Y:S01]  /*0060*/  LDCU UR4, c[0x0][0x394] ;  /* 0x00007280ff0477ac */ /* 0x000ea20008000800 */
[C---:B------:R-:W-:Y:S01]  /*0070*/  ISETP.GE.U32.AND P0, PT, R6.reuse, 0x10, PT ;  /* 0x000000100600780c */ /* 0x040fe20003f06070 */
[----:B------:R-:W2:Y:S01]  /*0080*/  S2R R0, SR_CTAID.X ;  /* 0x0000000000007919 */ /* 0x000ea20000002500 */
[----:B------:R-:W-:Y:S01]  /*0090*/  LOP3.LUT R14, R6, 0xf, RZ, 0xc0, !PT ;  /* 0x0000000f060e7812 */ /* 0x000fe200078ec0ff */
[----:B------:R-:W3:Y:S01]  /*00a0*/  LDCU.64 UR6, c[0x0][0x358] ;  /* 0x00006b00ff0677ac */ /* 0x000ee20008000a00 */
[----:B------:R-:W-:Y:S02]  /*00b0*/  IMAD.MOV.U32 R11, RZ, RZ, RZ ;  /* 0x000000ffff0b7224 */ /* 0x000fe400078e00ff */
[----:B0-----:R-:W-:-:S04]  /*00c0*/  IMAD R9, R9, R6, RZ ;  /* 0x0000000609097224 */ /* 0x001fc800078e02ff */
[C---:B--2---:R-:W-:Y:S02]  /*00d0*/  IMAD R8, R0.reuse, UR4, R9 ;  /* 0x0000000400087c24 */ /* 0x044fe4000f8e0209 */
[----:B-1----:R-:W-:Y:S01]  /*00e0*/  IMAD.WIDE.U32 R2, R0, 0x4, R2 ;  /* 0x0000000400027825 */ /* 0x002fe200078e0002 */
[----:B---3--:R-:W-:Y:S06]  /*00f0*/  @!P0 BRA `(.L_x_0) ;  /* 0x0000000400ac8947 */ /* 0x008fec0003800000 */
[----:B------:R-:W0:Y:S01]  /*0100*/  LDC.64 R4, c[0x0][0x380] ;  /* 0x0000e000ff047b82 */ /* 0x000e220000000a00 */
[----:B------:R-:W-:Y:S01]  /*0110*/  LOP3.LUT R11, R6, 0x7ffffff0, RZ, 0xc0, !PT ;  /* 0x7ffffff0060b7812 */ /* 0x000fe200078ec0ff */
[----:B------:R-:W1:Y:S01]  /*0120*/  LDCU UR5, c[0x0][0x398] ;  /* 0x00007300ff0577ac */ /* 0x000e620008000800 */
[----:B------:R-:W-:-:S05]  /*0130*/  UMOV UR4, URZ ;  /* 0x000000ff00047c82 */ /* 0x000fca0008000000 */
.L_x_3:
[----:B0-----:R-:W-:-:S04]  /*0140*/  VIADD R13, R8, UR4 ;  /* 0x00000004080d7c36 */ /* 0x001fc80008000000 */
[C---:B0-----:R-:W-:Y:S01]  /*0150*/  IMAD.WIDE R6, R13.reuse, 0x4, R4 ;  /* 0x000000040d067825 */ /* 0x041fe200078e0204 */
[----:B-1----:R-:W-:-:S13]  /*0160*/  ISETP.GE.AND P0, PT, R13, UR5, PT ;  /* 0x000000050d007c0c */ /* 0x002fda000bf06270 */
[----:B------:R-:W2:Y:S04]  /*0170*/  @!P0 LDG.E R10, desc[UR6][R2.64] ;  /* 0x00000006020a8981 */ /* 0x000ea8000c1e1900 */
[----:B------:R-:W2:Y:S01]  /*0180*/  @!P0 LDG.E R15, desc[UR6][R6.64] ;  /* 0x00000006060f8981 */ /* 0x000ea2000c1e1900 */
[----:B------:R-:W-:-:S05]  /*0190*/  VIADD R12, R13, 0x1 ;  /* 0x000000010d0c7836 */ /* 0x000fca0000000000 */
[----:B------:R-:W-:-:S13]  /*01a0*/  ISETP.GE.AND P1, PT, R12, UR5, PT ;  /* 0x000000050c007c0c */ /* 0x000fda000bf26270 */
[----:B------:R-:W3:Y:S01]  /*01b0*/  @!P1 LDG.E R17, desc[UR6][R6.64+0x4] ;  /* 0x0000040606119981 */ /* 0x000ee2000c1e1900 */
[----:B--2---:R-:W-:-:S05]  /*01c0*/  @!P0 IADD3 R15, PT, PT, R10, R15, RZ ;  /* 0x0000000f0a0f8210 */ /* 0x004fca0007ffe0ff */
[----:B------:R0:W-:Y:S04]  /*01d0*/  @!P0 STG.E desc[UR6][R6.64], R15 ;  /* 0x0000000f06008986 */ /* 0x0001e8000c101906 */
[----:B------:R-:W3:Y:S01]  /*01e0*/  @!P1 LDG.E R10, desc[UR6][R2.64] ;  /* 0x00000006020a9981 */ /* 0x000ee2000c1e1900 */
[----:B------:R-:W-:-:S05]  /*01f0*/  VIADD R12, R13, 0x2 ;  /* 0x000000020d0c7836 */ /* 0x000fca0000000000 */
[----:B------:R-:W-:-:S13]  /*0200*/  ISETP.GE.AND P0, PT, R12, UR5, PT ;  /* 0x000000050c007c0c */ /* 0x000fda000bf06270 */
[----:B------:R-:W2:Y:S01]  /*0210*/  @!P0 LDG.E R19, desc[UR6][R6.64+0x8] ;  /* 0x0000080606138981 */ /* 0x000ea2000c1e1900 */
[----:B---3--:R-:W-:-:S05]  /*0220*/  @!P1 IMAD.IADD R17, R10, 0x1, R17 ;  /* 0x000000010a119824 */ /* 0x008fca00078e0211 */
[----:B------:R1:W-:Y:S04]  /*0230*/  @!P1 STG.E desc[UR6][R6.64+0x4], R17 ;  /* 0x0000041106009986 */ /* 0x0003e8000c101906 */
[----:B------:R-:W2:Y:S01]  /*0240*/  @!P0 LDG.E R10, desc[UR6][R2.64] ;  /* 0x00000006020a8981 */ /* 0x000ea2000c1e1900 */
[----:B------:R-:W-:-:S05]  /*0250*/  VIADD R12, R13, 0x3 ;  /* 0x000000030d0c7836 */ /* 0x000fca0000000000 */
[----:B------:R-:W-:-:S13]  /*0260*/  ISETP.GE.AND P1, PT, R12, UR5, PT ;  /* 0x000000050c007c0c */ /* 0x000fda000bf26270 */
[----:B0-----:R-:W3:Y:S01]  /*0270*/  @!P1 LDG.E R15, desc[UR6][R6.64+0xc] ;  /* 0x00000c06060f9981 */ /* 0x001ee2000c1e1900 */
[----:B--2---:R-:W-:-:S05]  /*0280*/  @!P0 IADD3 R19, PT, PT, R10, R19, RZ ;  /* 0x000000130a138210 */ /* 0x004fca0007ffe0ff */
[----:B------:R0:W-:Y:S04]  /*0290*/  @!P0 STG.E desc[UR6][R6.64+0x8], R19 ;  /* 0x0000081306008986 */ /* 0x0001e8000c101906 */
[----:B------:R-:W3:Y:S01]  /*02a0*/  @!P1 LDG.E R10, desc[UR6][R2.64] ;  /* 0x00000006020a9981 */ /* 0x000ee2000c1e1900 */
[----:B------:R-:W-:-:S05]  /*02b0*/  VIADD R12, R13, 0x4 ;  /* 0x000000040d0c7836 */ /* 0x000fca0000000000 */
[----:B------:R-:W-:-:S13]  /*02c0*/  ISETP.GE.AND P0, PT, R12, UR5, PT ;  /* 0x000000050c007c0c */ /* 0x000fda000bf06270 */
[----:B-1----:R-:W2:Y:S01]  /*02d0*/  @!P0 LDG.E R17, desc[UR6][R6.64+0x10] ;  /* 0x0000100606118981 */ /* 0x002ea2000c1e1900 */
        /* <DEDUP_REMOVED lines=63> */
[----:B------:R-:W-:Y:S01]  /*06d0*/  IADD3 R13, PT, PT, R13, 0xf, RZ ;  /* 0x0000000f0d0d7810 */ /* 0x000fe20007ffe0ff */
[----:B------:R-:W-:Y:S01]  /*06e0*/  UIADD3 UR4, UPT, UPT, UR4, 0x10, URZ ;  /* 0x0000001004047890 */ /* 0x000fe2000fffe0ff */
[----:B------:R-:W-:Y:S05]  /*06f0*/  BSSY.RECONVERGENT B0, `(.L_x_1) ;  /* 0x000000a000007945 */ /* 0x000fea0003800200 */
[----:B------:R-:W-:Y:S01]  /*0700*/  ISETP.NE.AND P1, PT, R11, UR4, PT ;  /* 0x000000040b007c0c */ /* 0x000fe2000bf25270 */
[----:B--2---:R-:W-:-:S05]  /*0710*/  @!P0 IMAD.IADD R19, R10, 0x1, R19 ;  /* 0x000000010a138824 */ /* 0x004fca00078e0213 */
[----:B------:R0:W-:Y:S01]  /*0720*/  @!P0 STG.E desc[UR6][R6.64+0x38], R19 ;  /* 0x0000381306008986 */ /* 0x0001e2000c101906 */
[----:B------:R-:W-:-:S13]  /*0730*/  ISETP.GE.AND P0, PT, R13, UR5, PT ;  /* 0x000000050d007c0c */ /* 0x000fda000bf06270 */
[----:B0-----:R-:W-:Y:S05]  /*0740*/  @P0 BRA `(.L_x_2) ;  /* 0x0000000000100947 */ /* 0x001fea0003800000 */
[----:B------:R-:W2:Y:S04]  /*0750*/  LDG.E R10, desc[UR6][R2.64] ;  /* 0x00000006020a7981 */ /* 0x000ea8000c1e1900 */
[----:B------:R-:W2:Y:S02]  /*0760*/  LDG.E R13, desc[UR6][R6.64+0x3c] ;  /* 0x00003c06060d7981 */ /* 0x000ea4000c1e1900 */
[----:B--2---:R-:W-:-:S05]  /*0770*/  IMAD.IADD R13, R10, 0x1, R13 ;  /* 0x000000010a0d7824 */ /* 0x004fca00078e020d */
[----:B------:R0:W-:Y:S02]  /*0780*/  STG.E desc[UR6][R6.64+0x3c], R13 ;  /* 0x00003c0d06007986 */ /* 0x0001e4000c101906 */
.L_x_2:
[----:B------:R-:W-:Y:S05]  /*0790*/  BSYNC.RECONVERGENT B0 ;  /* 0x0000000000007941 */ /* 0x000fea0003800200 */
.L_x_1:
[----:B------:R-:W-:Y:S05]  /*07a0*/  @P1 BRA `(.L_x_3) ;  /* 0xfffffff800641947 */ /* 0x000fea000383ffff */
.L_x_0:
[----:B------:R-:W-:-:S13]  /*07b0*/  ISETP.NE.AND P0, PT, R14, RZ, PT ;  /* 0x000000ff0e00720c */ /* 0x000fda0003f05270 */
[----:B------:R-:W-:Y:S05]  /*07c0*/  @!P0 EXIT ;  /* 0x000000000000894d */ /* 0x000fea0003800000 */
[----:B------:R-:W1:Y:S01]  /*07d0*/  LDCU UR8, c[0x0][0x390] ;  /* 0x00007200ff0877ac */ /* 0x000e620008000800 */
[----:B------:R-:W-:Y:S01]  /*07e0*/  ISETP.GE.U32.AND P0, PT, R14, 0x8, PT ;  /* 0x000000080e00780c */ /* 0x000fe20003f06070 */
[----:B-1----:R-:W-:-:S12]  /*07f0*/  ULOP3.LUT UR4, UR8, 0x7, URZ, 0xc0, !UPT ;  /* 0x0000000708047892 */ /* 0x002fd8000f8ec0ff */
[----:B------:R-:W-:Y:S05]  /*0800*/  @!P0 BRA `(.L_x_4) ;  /* 0x0000000400248947 */ /* 0x000fea0003800000 */
[----:B------:R-:W1:Y:S01]  /*0810*/  LDCU UR5, c[0x0][0x398] ;  /* 0x00007300ff0577ac */ /* 0x000e620008000800 */
[----:B------:R-:W2:Y:S01]  /*0820*/  LDC.64 R4, c[0x0][0x380] ;  /* 0x0000e000ff047b82 */ /* 0x000ea20000000a00 */
[----:B------:R-:W-:-:S05]  /*0830*/  IMAD.IADD R15, R8, 0x1, R11 ;  /* 0x00000001080f7824 */ /* 0x000fca00078e020b */
[C---:B-1----:R-:W-:Y:S01]  /*0840*/  ISETP.GE.AND P6, PT, R15.reuse, UR5, PT ;  /* 0x000000050f007c0c */ /* 0x042fe2000bfc6270 */
[----:B--2---:R-:W-:-:S12]  /*0850*/  IMAD.WIDE R4, R15, 0x4, R4 ;  /* 0x000000040f047825 */ /* 0x004fd800078e0204 */
[----:B0-----:R-:W2:Y:S04]  /*0860*/  @!P6 LDG.E R6, desc[UR6][R2.64] ;  /* 0x000000060206e981 */ /* 0x001ea8000c1e1900 */
[----:B------:R-:W2:Y:S01]  /*0870*/  @!P6 LDG.E R7, desc[UR6][R4.64] ;  /* 0x000000060407e981 */ /* 0x000ea2000c1e1900 */
[C---:B------:R-:W-:Y:S01]  /*0880*/  VIADD R10, R15.reuse, 0x1 ;  /* 0x000000010f0a7836 */ /* 0x040fe20000000000 */
[C---:B------:R-:W-:Y:S01]  /*0890*/  IADD3 R12, PT, PT, R15.reuse, 0x2, RZ ;  /* 0x000000020f0c7810 */ /* 0x040fe20007ffe0ff */
[C---:B------:R-:W-:Y:S01]  /*08a0*/  VIADD R13, R15.reuse, 0x3 ;  /* 0x000000030f0d7836 */ /* 0x040fe20000000000 */
[----:B------:R-:W-:Y:S02]  /*08b0*/  BSSY.RECONVERGENT B0, `(.L_x_5) ;  /* 0x0000013000007945 */ /* 0x000fe40003800200 */
[----:B------:R-:W-:Y:S01]  /*08c0*/  ISETP.GE.AND P5, PT, R10, UR5, PT ;  /* 0x000000050a007c0c */ /* 0x000fe2000bfa6270 */
[C---:B------:R-:W-:Y:S01]  /*08d0*/  VIADD R10, R15.reuse, 0x4 ;  /* 0x000000040f0a7836 */ /* 0x040fe20000000000 */
[----:B------:R-:W-:Y:S01]  /*08e0*/  ISETP.GE.AND P4, PT, R12, UR5, PT ;  /* 0x000000050c007c0c */ /* 0x000fe2000bf86270 */
[----:B------:R-:W-:Y:S01]  /*08f0*/  VIADD R12, R15, 0x6 ;  /* 0x000000060f0c7836 */ /* 0x000fe20000000000 */
[----:B------:R-:W-:-:S02]  /*0900*/  ISETP.GE.AND P3, PT, R13, UR5, PT ;  /* 0x000000050d007c0c */ /* 0x000fc4000bf66270 */
[----:B------:R-:W-:Y:S01]  /*0910*/  ISETP.GE.AND P2, PT, R10, UR5, PT ;  /* 0x000000050a007c0c */ /* 0x000fe2000bf46270 */
[C---:B------:R-:W-:Y:S01]  /*0920*/  VIADD R10, R15.reuse, 0x7 ;  /* 0x000000070f0a7836 */ /* 0x040fe20000000000 */
[----:B------:R-:W-:Y:S01]  /*0930*/  ISETP.GE.AND P0, PT, R12, UR5, PT ;  /* 0x000000050c007c0c */ /* 0x000fe2000bf06270 */
[----:B--2---:R-:W-:Y:S01]  /*0940*/  @!P6 IMAD.IADD R7, R6, 0x1, R7 ;  /* 0x000000010607e824 */ /* 0x004fe200078e0207 */
[----:B------:R-:W-:-:S04]  /*0950*/  IADD3 R6, PT, PT, R15, 0x5, RZ ;  /* 0x000000050f067810 */ /* 0x000fc80007ffe0ff */
[----:B------:R0:W-:Y:S01]  /*0960*/  @!P6 STG.E desc[UR6][R4.64], R7 ;  /* 0x000000070400e986 */ /* 0x0001e2000c101906 */
[----:B------:R-:W-:Y:S02]  /*0970*/  ISETP.GE.AND P1, PT, R6, UR5, PT ;  /* 0x0000000506007c0c */ /* 0x000fe4000bf26270 */
[----:B------:R-:W-:Y:S01]  /*0980*/  ISETP.GE.AND P6, PT, R10, UR5, PT ;  /* 0x000000050a007c0c */ /* 0x000fe2000bfc6270 */
[----:B------:R-:W-:-:S12]  /*0990*/  @P5 BRA `(.L_x_6) ;  /* 0x0000000000105947 */ /* 0x000fd80003800000 */
[----:B------:R-:W2:Y:S04]  /*09a0*/  LDG.E R6, desc[UR6][R2.64] ;  /* 0x0000000602067981 */ /* 0x000ea8000c1e1900 */
[----:B0-----:R-:W2:Y:S02]  /*09b0*/  LDG.E R7, desc[UR6][R4.64+0x4] ;  /* 0x0000040604077981 */ /* 0x001ea4000c1e1900 */
[----:B--2---:R-:W-:-:S05]  /*09c0*/  IADD3 R7, PT, PT, R6, R7, RZ ;  /* 0x0000000706077210 */ /* 0x004fca0007ffe0ff */
[----:B------:R1:W-:Y:S02]  /*09d0*/  STG.E desc[UR6][R4.64+0x4], R7 ;  /* 0x0000040704007986 */ /* 0x0003e4000c101906 */
.L_x_6:
[----:B------:R-:W-:Y:S05]  /*09e0*/  BSYNC.RECONVERGENT B0 ;  /* 0x0000000000007941 */ /* 0x000fea0003800200 */
.L_x_5:
[----:B------:R-:W-:Y:S04]  /*09f0*/  BSSY.RECONVERGENT B0, `(.L_x_7) ;  /* 0x0000006000007945 */ /* 0x000fe80003800200 */
[----:B------:R-:W-:Y:S05]  /*0a00*/  @P4 BRA `(.L_x_8) ;  /* 0x0000000000104947 */ /* 0x000fea0003800000 */
[----:B------:R-:W2:Y:S04]  /*0a10*/  LDG.E R6, desc[UR6][R2.64] ;  /* 0x0000000602067981 */ /* 0x000ea8000c1e1900 */
[----:B01----:R-:W2:Y:S02]  /*0a20*/  LDG.E R7, desc[UR6][R4.64+0x8] ;  /* 0x0000080604077981 */ /* 0x003ea4000c1e1900 */
[----:B--2---:R-:W-:-:S05]  /*0a30*/  IMAD.IADD R7, R6, 0x1, R7 ;  /* 0x0000000106077824 */ /* 0x004fca00078e0207 */
[----:B------:R2:W-:Y:S02]  /*0a40*/  STG.E desc[UR6][R4.64+0x8], R7 ;  /* 0x0000080704007986 */ /* 0x0005e4000c101906 */
.L_x_8:
[----:B------:R-:W-:Y:S05]  /*0a50*/  BSYNC.RECONVERGENT B0 ;  /* 0x0000000000007941 */ /* 0x000fea0003800200 */
.L_x_7:
[----:B------:R-:W-:Y:S04]  /*0a60*/  BSSY.RECONVERGENT B0, `(.L_x_9) ;  /* 0x0000006000007945 */ /* 0x000fe80003800200 */
[----:B------:R-:W-:Y:S05]  /*0a70*/  @P3 BRA `(.L_x_10) ;  /* 0x0000000000103947 */ /* 0x000fea0003800000 */
[----:B------:R-:W3:Y:S04]  /*0a80*/  LDG.E R6, desc[UR6][R2.64] ;  /* 0x0000000602067981 */ /* 0x000ee8000c1e1900 */
[----:B012---:R-:W3:Y:S02]  /*0a90*/  LDG.E R7, desc[UR6][R4.64+0xc] ;  /* 0x00000c0604077981 */ /* 0x007ee4000c1e1900 */
[----:B---3--:R-:W-:-:S05]  /*0aa0*/  IMAD.IADD R7, R6, 0x1, R7 ;  /* 0x0000000106077824 */ /* 0x008fca00078e0207 */
[----:B------:R3:W-:Y:S02]  /*0ab0*/  STG.E desc[UR6][R4.64+0xc], R7 ;  /* 0x00000c0704007986 */ /* 0x0007e4000c101906 */
.L_x_10:
[----:B------:R-:W-:Y:S05]  /*0ac0*/  BSYNC.RECONVERGENT B0 ;  /* 0x0000000000007941 */ /* 0x000fea0003800200 */
.L_x_9:
[----:B------:R-:W-:Y:S04]  /*0ad0*/  BSSY.RECONVERGENT B0, `(.L_x_11) ;  /* 0x0000006000007945 */ /* 0x000fe80003800200 */
[----:B------:R-:W-:Y:S05]  /*0ae0*/  @P2 BRA `(.L_x_12) ;  /* 0x0000000000102947 */ /* 0x000fea0003800000 */
[----:B------:R-:W4:Y:S04]  /*0af0*/  LDG.E R6, desc[UR6][R2.64] ;  /* 0x0000000602067981 */ /* 0x000f28000c1e1900 */
[----:B0123--:R-:W4:Y:S02]  /*0b00*/  LDG.E R7, desc[UR6][R4.64+0x10] ;  /* 0x0000100604077981 */ /* 0x00ff24000c1e1900 */
[----:B----4-:R-:W-:-:S05]  /*0b10*/  IADD3 R7, PT, PT, R6, R7, RZ ;  /* 0x0000000706077210 */ /* 0x010fca0007ffe0ff */
[----:B------:R4:W-:Y:S02]  /*0b20*/  STG.E desc[UR6][R4.64+0x10], R7 ;  /* 0x0000100704007986 */ /* 0x0009e4000c101906 */
.L_x_12:
[----:B------:R-:W-:Y:S05]  /*0b30*/  BSYNC.RECONVERGENT B0 ;  /* 0x0000000000007941 */ /* 0x000fea0003800200 */
.L_x_11:
[----:B------:R-:W-:Y:S04]  /*0b40*/  BSSY.RECONVERGENT B0, `(.L_x_13) ;  /* 0x0000006000007945 */ /* 0x000fe80003800200 */
[----:B------:R-:W-:Y:S05]  /*0b50*/  @P1 BRA `(.L_x_14) ;  /* 0x0000000000101947 */ /* 0x000fea0003800000 */
[----:B------:R-:W5:Y:S04]  /*0b60*/  LDG.E R6, desc[UR6][R2.64] ;  /* 0x0000000602067981 */ /* 0x000f68000c1e1900 */
[----:B01234-:R-:W5:Y:S02]  /*0b70*/  LDG.E R7, desc[UR6][R4.64+0x14] ;  /* 0x0000140604077981 */ /* 0x01ff64000c1e1900 */
[----:B-----5:R-:W-:-:S05]  /*0b80*/  IMAD.IADD R7, R6, 0x1, R7 ;  /* 0x0000000106077824 */ /* 0x020fca00078e0207 */
[----:B------:R0:W-:Y:S02]  /*0b90*/  STG.E desc[UR6][R4.64+0x14], R7 ;  /* 0x0000140704007986 */ /* 0x0001e4000c101906 */
.L_x_14:
[----:B------:R-:W-:Y:S05]  /*0ba0*/  BSYNC.RECONVERGENT B0 ;  /* 0x0000000000007941 */ /* 0x000fea0003800200 */
.L_x_13:
[----:B------:R-:W-:Y:S04]  /*0bb0*/  BSSY.RECONVERGENT B0, `(.L_x_15) ;  /* 0x0000006000007945 */ /* 0x000fe80003800200 */
[----:B------:R-:W-:Y:S05]  /*0bc0*/  @P0 BRA `(.L_x_16) ;  /* 0x0000000000100947 */ /* 0x000fea0003800000 */
[----:B------:R-:W5:Y:S04]  /*0bd0*/  LDG.E R6, desc[UR6][R2.64] ;  /* 0x0000000602067981 */ /* 0x000f68000c1e1900 */
[----:B01234-:R-:W5:Y:S02]  /*0be0*/  LDG.E R7, desc[UR6][R4.64+0x18] ;  /* 0x0000180604077981 */ /* 0x01ff64000c1e1900 */
[----:B-----5:R-:W-:-:S05]  /*0bf0*/  IMAD.IADD R7, R6, 0x1, R7 ;  /* 0x0000000106077824 */ /* 0x020fca00078e0207 */
[----:B------:R0:W-:Y:S02]  /*0c00*/  STG.E desc[UR6][R4.64+0x18], R7 ;  /* 0x0000180704007986 */ /* 0x0001e4000c101906 */
.L_x_16:
[----:B------:R-:W-:Y:S05]  /*0c10*/  BSYNC.RECONVERGENT B0 ;  /* 0x0000000000007941 */ /* 0x000fea0003800200 */
.L_x_15:
[----:B------:R-:W-:Y:S04]  /*0c20*/  BSSY.RECONVERGENT B0, `(.L_x_17) ;  /* 0x0000006000007945 */ /* 0x000fe80003800200 */
[----:B------:R-:W-:Y:S05]  /*0c30*/  @P6 BRA `(.L_x_18) ;  /* 0x0000000000106947 */ /* 0x000fea0003800000 */
[----:B------:R-:W5:Y:S04]  /*0c40*/  LDG.E R6, desc[UR6][R2.64] ;  /* 0x0000000602067981 */ /* 0x000f68000c1e1900 */
[----:B01234-:R-:W5:Y:S02]  /*0c50*/  LDG.E R7, desc[UR6][R4.64+0x1c] ;  /* 0x00001c0604077981 */ /* 0x01ff64000c1e1900 */
[----:B-----5:R-:W-:-:S05]  /*0c60*/  IADD3 R7, PT, PT, R6, R7, RZ ;  /* 0x0000000706077210 */ /* 0x020fca0007ffe0ff */
[----:B------:R0:W-:Y:S02]  /*0c70*/  STG.E desc[UR6][R4.64+0x1c], R7 ;  /* 0x00001c0704007986 */ /* 0x0001e4000c101906 */
.L_x_18:
[----:B------:R-:W-:Y:S05]  /*0c80*/  BSYNC.RECONVERGENT B0 ;  /* 0x0000000000007941 */ /* 0x000fea0003800200 */
.L_x_17:
[----:B------:R-:W-:-:S07]  /*0c90*/  VIADD R11, R11, 0x8 ;  /* 0x000000080b0b7836 */ /* 0x000fce0000000000 */
.L_x_4:
[----:B------:R-:W-:-:S13]  /*0ca0*/  ISETP.NE.AND P0, PT, RZ, UR4, PT ;  /* 0x00000004ff007c0c */ /* 0x000fda000bf05270 */
[----:B------:R-:W-:Y:S05]  /*0cb0*/  @!P0 EXIT ;  /* 0x000000000000894d */ /* 0x000fea0003800000 */
[----:B------:R-:W-:Y:S02]  /*0cc0*/  UISETP.GE.U32.AND UP0, UPT, UR4, 0x4, UPT ;  /* 0x000000040400788c */ /* 0x000fe4000bf06070 */
[----:B------:R-:W-:-:S07]  /*0cd0*/  ULOP3.LUT UR5, UR8, 0x3, URZ, 0xc0, !UPT ;  /* 0x0000000308057892 */ /* 0x000fce000f8ec0ff */
[----:B------:R-:W-:Y:S05]  /*0ce0*/  BRA.U !UP0, `(.L_x_19) ;  /* 0x0000000108947547 */ /* 0x000fea000b800000 */
[----:B------:R-:W5:Y:S01]  /*0cf0*/  LDCU UR4, c[0x0][0x398] ;  /* 0x00007300ff0477ac */ /* 0x000f620008000800 */
[----:B01234-:R-:W0:Y:S01]  /*0d00*/  LDC.64 R4, c[0x0][0x380] ;  /* 0x0000e000ff047b82 */ /* 0x01fe220000000a00 */
[----:B------:R-:W-:-:S05]  /*0d10*/  IMAD.IADD R13, R8, 0x1, R11 ;  /* 0x00000001080d7824 */ /* 0x000fca00078e020b */
[C---:B-----5:R-:W-:Y:S01]  /*0d20*/  ISETP.GE.AND P0, PT, R13.reuse, UR4, PT ;  /* 0x000000040d007c0c */ /* 0x060fe2000bf06270 */
[----:B0-----:R-:W-:-:S12]  /*0d30*/  IMAD.WIDE R4, R13, 0x4, R4 ;  /* 0x000000040d047825 */ /* 0x001fd800078e0204 */
[----:B------:R-:W2:Y:S04]  /*0d40*/  @!P0 LDG.E R6, desc[UR6][R2.64] ;  /* 0x0000000602068981 */ /* 0x000ea8000c1e1900 */
[----:B------:R-:W2:Y:S01]  /*0d50*/  @!P0 LDG.E R7, desc[UR6][R4.64] ;  /* 0x0000000604078981 */ /* 0x000ea2000c1e1900 */
[C---:B------:R-:W-:Y:S01]  /*0d60*/  IADD3 R8, PT, PT, R13.reuse, 0x1, RZ ;  /* 0x000000010d087810 */ /* 0x040fe20007ffe0ff */
[C---:B------:R-:W-:Y:S01]  /*0d70*/  VIADD R10, R13.reuse, 0x2 ;  /* 0x000000020d0a7836 */ /* 0x040fe20000000000 */
[----:B------:R-:W-:Y:S01]  /*0d80*/  BSSY.RECONVERGENT B0, `(.L_x_20) ;  /* 0x000000c000007945 */ /* 0x000fe20003800200 */
[----:B------:R-:W-:Y:S01]  /*0d90*/  VIADD R12, R13, 0x3 ;  /* 0x000000030d0c7836 */ /* 0x000fe20000000000 */
[----:B------:R-:W-:Y:S02]  /*0da0*/  ISETP.GE.AND P1, PT, R8, UR4, PT ;  /* 0x0000000408007c0c */ /* 0x000fe4000bf26270 */
[----:B------:R-:W-:-:S02]  /*0db0*/  ISETP.GE.AND P2, PT, R10, UR4, PT ;  /* 0x000000040a007c0c */ /* 0x000fc4000bf46270 */
[----:B------:R-:W-:Y:S02]  /*0dc0*/  ISETP.GE.AND P3, PT, R12, UR4, PT ;  /* 0x000000040c007c0c */ /* 0x000fe4000bf66270 */
[----:B--2---:R-:W-:-:S05]  /*0dd0*/  @!P0 IADD3 R7, PT, PT, R6, R7, RZ ;  /* 0x0000000706078210 */ /* 0x004fca0007ffe0ff */
[----:B------:R0:W-:Y:S02]  /*0de0*/  @!P0 STG.E desc[UR6][R4.64], R7 ;  /* 0x0000000704008986 */ /* 0x0001e4000c101906 */
[----:B------:R-:W-:Y:S05]  /*0df0*/  @P1 BRA `(.L_x_21) ;  /* 0x0000000000101947 */ /* 0x000fea0003800000 */
[----:B------:R-:W2:Y:S04]  /*0e00*/  LDG.E R6, desc[UR6][R2.64] ;  /* 0x0000000602067981 */ /* 0x000ea8000c1e1900 */
[----:B0-----:R-:W2:Y:S02]  /*0e10*/  LDG.E R7, desc[UR6][R4.64+0x4] ;  /* 0x0000040604077981 */ /* 0x001ea4000c1e1900 */
[----:B--2---:R-:W-:-:S05]  /*0e20*/  IMAD.IADD R7, R6, 0x1, R7 ;  /* 0x0000000106077824 */ /* 0x004fca00078e0207 */
[----:B------:R1:W-:Y:S02]  /*0e30*/  STG.E desc[UR6][R4.64+0x4], R7 ;  /* 0x0000040704007986 */ /* 0x0003e4000c101906 */
.L_x_21:
[----:B------:R-:W-:Y:S05]  /*0e40*/  BSYNC.RECONVERGENT B0 ;  /* 0x0000000000007941 */ /* 0x000fea0003800200 */
.L_x_20:
[----:B------:R-:W-:Y:S04]  /*0e50*/  BSSY.RECONVERGENT B0, `(.L_x_22) ;  /* 0x0000006000007945 */ /* 0x000fe80003800200 */
[----:B------:R-:W-:Y:S05]  /*0e60*/  @P2 BRA `(.L_x_23) ;  /* 0x0000000000102947 */ /* 0x000fea0003800000 */
[----:B------:R-:W2:Y:S04]  /*0e70*/  LDG.E R6, desc[UR6][R2.64] ;  /* 0x0000000602067981 */ /* 0x000ea8000c1e1900 */
[----:B01----:R-:W2:Y:S02]  /*0e80*/  LDG.E R7, desc[UR6][R4.64+0x8] ;  /* 0x0000080604077981 */ /* 0x003ea4000c1e1900 */
[----:B--2---:R-:W-:-:S05]  /*0e90*/  IMAD.IADD R7, R6, 0x1, R7 ;  /* 0x0000000106077824 */ /* 0x004fca00078e0207 */
[----:B------:R2:W-:Y:S02]  /*0ea0*/  STG.E desc[UR6][R4.64+0x8], R7 ;  /* 0x0000080704007986 */ /* 0x0005e4000c101906 */
.L_x_23:
[----:B------:R-:W-:Y:S05]  /*0eb0*/  BSYNC.RECONVERGENT B0 ;  /* 0x0000000000007941 */ /* 0x000fea0003800200 */
.L_x_22:
[----:B------:R-:W-:Y:S04]  /*0ec0*/  BSSY.RECONVERGENT B0, `(.L_x_24) ;  /* 0x0000006000007945 */ /* 0x000fe80003800200 */
[----:B------:R-:W-:Y:S05]  /*0ed0*/  @P3 BRA `(.L_x_25) ;  /* 0x0000000000103947 */ /* 0x000fea0003800000 */
[----:B------:R-:W3:Y:S04]  /*0ee0*/  LDG.E R6, desc[UR6][R2.64] ;  /* 0x0000000602067981 */ /* 0x000ee8000c1e1900 */
[----:B012---:R-:W3:Y:S02]  /*0ef0*/  LDG.E R7, desc[UR6][R4.64+0xc] ;  /* 0x00000c0604077981 */ /* 0x007ee4000c1e1900 */
[----:B---3--:R-:W-:-:S05]  /*0f00*/  IADD3 R7, PT, PT, R6, R7, RZ ;  /* 0x0000000706077210 */ /* 0x008fca0007ffe0ff */
[----:B------:R3:W-:Y:S02]  /*0f10*/  STG.E desc[UR6][R4.64+0xc], R7 ;  /* 0x00000c0704007986 */ /* 0x0007e4000c101906 */
.L_x_25:
[----:B------:R-:W-:Y:S05]  /*0f20*/  BSYNC.RECONVERGENT B0 ;  /* 0x0000000000007941 */ /* 0x000fea0003800200 */
.L_x_24:
[----:B------:R-:W-:-:S07]  /*0f30*/  VIADD R11, R11, 0x4 ;  /* 0x000000040b0b7836 */ /* 0x000fce0000000000 */
.L_x_19:
[----:B------:R-:W-:-:S13]  /*0f40*/  ISETP.NE.AND P0, PT, RZ, UR5, PT ;  /* 0x00000005ff007c0c */ /* 0x000fda000bf05270 */
[----:B------:R-:W-:Y:S05]  /*0f50*/  @!P0 EXIT ;  /* 0x000000000000894d */ /* 0x000fea0003800000 */
[----:B------:R-:W5:Y:S01]  /*0f60*/  LDCU UR8, c[0x0][0x394] ;  /* 0x00007280ff0877ac */ /* 0x000f620008000800 */
[----:B------:R-:W0:Y:S01]  /*0f70*/  LDCU UR9, c[0x0][0x398] ;  /* 0x00007300ff0977ac */ /* 0x000e220008000800 */
[----:B------:R-:W-:Y:S01]  /*0f80*/  UIADD3 UR4, UPT, UPT, -UR5, URZ, URZ ;  /* 0x000000ff05047290 */ /* 0x000fe2000fffe1ff */
[----:B-----5:R-:W-:-:S04]  /*0f90*/  IMAD R0, R0, UR8, R11 ;  /* 0x0000000800007c24 */ /* 0x020fc8000f8e020b */
[----:B0-----:R-:W-:-:S07]  /*0fa0*/  IMAD.IADD R9, R9, 0x1, R0 ;  /* 0x0000000109097824 */ /* 0x001fce00078e0200 */
.L_x_26:
[----:B------:R-:W-:-:S13]  /*0fb0*/  ISETP.GE.AND P0, PT, R9, UR9, PT ;  /* 0x0000000909007c0c */ /* 0x000fda000bf06270 */
[----:B01234-:R-:W0:Y:S01]  /*0fc0*/  @!P0 LDC.64 R4, c[0x0][0x380] ;  /* 0x0000e000ff048b82 */ /* 0x01fe220000000a00 */
[----:B------:R-:W2:Y:S01]  /*0fd0*/  @!P0 LDG.E R0, desc[UR6][R2.64] ;  /* 0x0000000602008981 */ /* 0x000ea2000c1e1900 */
[----:B0-----:R-:W-:-:S05]  /*0fe0*/  @!P0 IMAD.WIDE R4, R9, 0x4, R4 ;  /* 0x0000000409048825 */ /* 0x001fca00078e0204 */
[----:B------:R-:W2:Y:S01]  /*0ff0*/  @!P0 LDG.E R7, desc[UR6][R4.64] ;  /* 0x0000000604078981 */ /* 0x000ea2000c1e1900 */
[----:B------:R-:W-:-:S04]  /*1000*/  UIADD3 UR4, UPT, UPT, UR4, 0x1, URZ ;  /* 0x0000000104047890 */ /* 0x000fc8000fffe0ff */
[----:B------:R-:W-:Y:S01]  /*1010*/  UISETP.NE.AND UP0, UPT, UR4, URZ, UPT ;  /* 0x000000ff0400728c */ /* 0x000fe2000bf05270 */
[----:B------:R-:W-:Y:S01]  /*1020*/  VIADD R9, R9, 0x1 ;  /* 0x0000000109097836 */ /* 0x000fe20000000000 */
[----:B--2---:R-:W-:-:S05]  /*1030*/  @!P0 IADD3 R7, PT, PT, R0, R7, RZ ;  /* 0x0000000700078210 */ /* 0x004fca0007ffe0ff */
[----:B------:R0:W-:Y:S02]  /*1040*/  @!P0 STG.E desc[UR6][R4.64], R7 ;  /* 0x0000000704008986 */ /* 0x0001e4000c101906 */
[----:B------:R-:W-:Y:S05]  /*1050*/  BRA.U UP0, `(.L_x_26) ;  /* 0xfffffffd00d47547 */ /* 0x000fea000b83ffff */
[----:B------:R-:W-:Y:S05]  /*1060*/  EXIT ;  /* 0x000000000000794d */ /* 0x000fea0003800000 */
.L_x_27:
[----:B------:R-:W-:-:S00]  /*1070*/  BRA `(.L_x_27) ;  /* 0xfffffffc00fc7947 */ /* 0x000fc0000383ffff */
[----:B------:R-:W-:-:S00]  /*1080*/  NOP ;  /* 0x0000000000007918 */ /* 0x000fc00000000000 */
[----:B------:R-:W-:-:S00]  /*1090*/  NOP ;  /* 0x0000000000007918 */ /* 0x000fc00000000000 */
[----:B------:R-:W-:-:S00]  /*10a0*/  NOP ;  /* 0x0000000000007918 */ /* 0x000fc00000000000 */
[----:B------:R-:W-:-:S00]  /*10b0*/  NOP ;  /* 0x0000000000007918 */ /* 0x000fc00000000000 */
[----:B------:R-:W-:-:S00]  /*10c0*/  NOP ;  /* 0x0000000000007918 */ /* 0x000fc00000000000 */
[----:B------:R-:W-:-:S00]  /*10d0*/  NOP ;  /* 0x0000000000007918 */ /* 0x000fc00000000000 */
[----:B------:R-:W-:-:S00]  /*10e0*/  NOP ;  /* 0x0000000000007918 */ /* 0x000fc00000000000 */
[----:B------:R-:W-:-:S00]  /*10f0*/  NOP ;  /* 0x0000000000007918 */ /* 0x000fc00000000000 */
.L_x_131:


//--------------------- .text._Z20prefixSumBlockKernelIiLi1024EiEvPT_S1_S1_iiiS0_ --------------------------
	.section	.text._Z20prefixSumBlockKernelIiLi1024EiEvPT_S1_S1_iiiS0_,"ax",@progbits
	.align	128
        .global         _Z20prefixSumBlockKernelIiLi1024EiEvPT_S1_S1_iiiS0_
        .type           _Z20prefixSumBlockKernelIiLi1024EiEvPT_S1_S1_iiiS0_,@function
        .size           _Z20prefixSumBlockKernelIiLi1024EiEvPT_S1_S1_iiiS0_,(.L_x_132 - _Z20prefixSumBlockKernelIiLi1024EiEvPT_S1_S1_iiiS0_)
        .other          _Z20prefixSumBlockKernelIiLi1024EiEvPT_S1_S1_iiiS0_,@"STO_CUDA_ENTRY STV_DEFAULT"
_Z20prefixSumBlockKernelIiLi1024EiEvPT_S1_S1_iiiS0_:
.text._Z20prefixSumBlockKernelIiLi1024EiEvPT_S1_S1_iiiS0_:
[----:B------:R-:W0:Y:S01]  /*0000*/  LDC R1, c[0x0][0x37c] ;  /* 0x0000df00ff017b82 */ /* 0x000e220000000800 */
[----:B------:R-:W1:Y:S01]  /*0010*/  LDCU UR4, c[0x0][0x39c] ;  /* 0x00007380ff0477ac */ /* 0x000e620008000800 */
[----:B------:R-:W2:Y:S01]  /*0020*/  LDCU UR38, c[0x0][0x3a0] ;  /* 0x00007400ff2677ac */ /* 0x000ea20008000800 */
[----:B------:R-:W3:Y:S01]  /*0030*/  LDCU.64 UR36, c[0x0][0x398] ;  /* 0x00007300ff2477ac */ /* 0x000ee20008000a00 */
[----:B-1----:R-:W-:-:S09]  /*0040*/  UISETP.GE.AND UP0, UPT, UR4, 0x401, UPT ;  /* 0x000004010400788c */ /* 0x002fd2000bf06270 */
[----:B--23--:R-:W-:Y:S05]  /*0050*/  BRA.U !UP0, `(.L_x_28) ;  /* 0x0000000108407547 */ /* 0x00cfea000b800000 */
[----:B------:R-:W-:Y:S01]  /*0060*/  MOV R0, 0x18 ;  /* 0x0000001800007802 */ /* 0x000fe20000000f00 */
[----:B------:R-:W1:Y:S01]  /*0070*/  LDCU.64 UR4, c[0x4][0x8] ;  /* 0x01000100ff0477ac */ /* 0x000e620008000a00 */
[----:B------:R-:W-:Y:S02]  /*0080*/  IMAD.MOV.U32 R8, RZ, RZ, 0x13c ;  /* 0x0000013cff087424 */ /* 0x000fe400078e00ff */
[----:B------:R2:W3:Y:S01]  /*0090*/  LDC.64 R2, c[0x4][R0] ;  /* 0x0100000000027b82 */ /* 0x0004e20000000a00 */
[----:B------:R-:W4:Y:S01]  /*00a0*/  LDCU.64 UR6, c[0x4][0x10] ;  /* 0x01000200ff0677ac */ /* 0x000f220008000a00 */
[----:B------:R-:W-:Y:S02]  /*00b0*/  IMAD.MOV.U32 R12, RZ, RZ, 0x1 ;  /* 0x00000001ff0c7424 */ /* 0x000fe400078e00ff */
[----:B------:R-:W-:Y:S01]  /*00c0*/  IMAD.MOV.U32 R13, RZ, RZ, RZ ;  /* 0x000000ffff0d7224 */ /* 0x000fe200078e00ff */
[----:B------:R-:W5:Y:S01]  /*00d0*/  LDCU.64 UR8, c[0x4][URZ] ;  /* 0x01000000ff0877ac */ /* 0x000f620008000a00 */
[----:B-1----:R-:W-:-:S02]  /*00e0*/  IMAD.U32 R4, RZ, RZ, UR4 ;  /* 0x00000004ff047e24 */ /* 0x002fc4000f8e00ff */
[----:B------:R-:W-:Y:S02]  /*00f0*/  IMAD.U32 R5, RZ, RZ, UR5 ;  /* 0x00000005ff057e24 */ /* 0x000fe4000f8e00ff */
[----:B----4-:R-:W-:Y:S02]  /*0100*/  IMAD.U32 R6, RZ, RZ, UR6 ;  /* 0x00000006ff067e24 */ /* 0x010fe4000f8e00ff */
[----:B------:R-:W-:Y:S01]  /*0110*/  IMAD.U32 R7, RZ, RZ, UR7 ;  /* 0x00000007ff077e24 */ /* 0x000fe2000f8e00ff */
[----:B-----5:R-:W-:Y:S01]  /*0120*/  MOV R10, UR8 ;  /* 0x00000008000a7c02 */ /* 0x020fe20008000f00 */
[----:B--2---:R-:W-:-:S07]  /*0130*/  IMAD.U32 R11, RZ, RZ, UR9 ;  /* 0x00000009ff0b7e24 */ /* 0x004fce000f8e00ff */
[----:B------:R-:W-:-:S07]  /*0140*/  LEPC R20, `(.L_x_28) ;  /* 0x000000001014794e */ /* 0x000fce0000000000 */
[----:B0--3--:R-:W-:Y:S05]  /*0150*/  CALL.ABS.NOINC R2 ;  /* 0x0000000002007343 */ /* 0x009fea0003c00000 */
.L_x_28:
[----:B------:R-:W1:Y:S01]  /*0160*/  LDCU UR4, c[0x0][0x398] ;  /* 0x00007300ff0477ac */ /* 0x000e620008000800 */
[----:B------:R-:W2:Y:S01]  /*0170*/  LDC.64 R18, c[0x0][0x358] ;  /* 0x0000d600ff127b82 */ /* 0x000ea20000000a00 */
[----:B-1----:R-:W-:-:S04]  /*0180*/  MOV R2, UR4 ;  /* 0x0000000400027c02 */ /* 0x002fc80008000f00 */
[----:B------:R-:W-:-:S13]  /*0190*/  ISETP.GE.AND P0, PT, R2, 0x1, PT ;  /* 0x000000010200780c */ /* 0x000fda0003f06270 */
[----:B------:R-:W-:Y:S05]  /*01a0*/  @!P0 BRA `(.L_x_29) ;  /* 0x0000001000548947 */ /* 0x000fea0003800000 */
[----:B------:R-:W1:Y:S01]  /*01b0*/  S2R R3, SR_TID.X ;  /* 0x0000000000037919 */ /* 0x000e620000002100 */
[C---:B------:R-:W-:Y:S01]  /*01c0*/  ISETP.GE.U32.AND P1, PT, R2.reuse, 0x10, PT ;  /* 0x000000100200780c */ /* 0x040fe20003f26070 */
[----:B------:R-:W-:Y:S01]  /*01d0*/  IMAD.MOV.U32 R8, RZ, RZ, RZ ;  /* 0x000000ffff087224 */ /* 0x000fe200078e00ff */
[----:B------:R-:W-:Y:S01]  /*01e0*/  LOP3.LUT R28, R2, 0xf, RZ, 0xc0, !PT ;  /* 0x0000000f021c7812 */ /* 0x000fe200078ec0ff */
[----:B------:R-:W3:Y:S03]  /*01f0*/  S2R R0, SR_CTAID.X ;  /* 0x0000000000007919 */ /* 0x000ee60000002500 */
[----:B------:R-:W-:-:S07]  /*0200*/  ISETP.NE.AND P0, PT, R28, RZ, PT ;  /* 0x000000ff1c00720c */ /* 0x000fce0003f05270 */
[----:B------:R-:W-:Y:S06]  /*0210*/  @!P1 BRA `(.L_x_30) ;  /* 0x0000000800009947 */ /* 0x000fec0003800000 */
[----:B------:R-:W4:Y:S01]  /*0220*/  LDC.64 R4, c[0x0][0x388] ;  /* 0x0000e200ff047b82 */ /* 0x000f220000000a00 */
[----:B------:R-:W-:Y:S01]  /*0230*/  BSSY.RECONVERGENT B0, `(.L_x_30) ;  /* 0x000007e000007945 */ /* 0x000fe20003800200 */
[----:B------:R-:W-:Y:S01]  /*0240*/  LOP3.LUT R8, R2, 0x7ffffff0, RZ, 0xc0, !PT ;  /* 0x7ffffff002087812 */ /* 0x000fe200078ec0ff */
[----:B------:R-:W-:-:S07]  /*0250*/  IMAD.MOV.U32 R9, RZ, RZ, RZ ;  /* 0x000000ffff097224 */ /* 0x000fce00078e00ff */
.L_x_31:
[----:B------:R-:W-:Y:S01]  /*0260*/  IMAD.U32 R2, RZ, RZ, UR36 ;  /* 0x00000024ff027e24 */ /* 0x000fe2000f8e00ff */
[----:B------:R-:W5:Y:S03]  /*0270*/  LDCU UR4, c[0x0][0x3a4] ;  /* 0x00007480ff0477ac */ /* 0x000f660008000800 */
[----:B-1----:R-:W-:-:S04]  /*0280*/  IMAD R29, R3, R2, R9 ;  /* 0x00000002031d7224 */ /* 0x002fc800078e0209 */
[----:B---3--:R-:W-:-:S04]  /*0290*/  IMAD R25, R0, UR37, R29 ;  /* 0x0000002500197c24 */ /* 0x008fc8000f8e021d */
[C---:B------:R-:W-:Y:S01]  /*02a0*/  VIADD R6, R25.reuse, 0x1 ;  /* 0x0000000119067836 */ /* 0x040fe20000000000 */
[C---:B------:R-:W-:Y:S01]  /*02b0*/  ISETP.GE.AND P2, PT, R25.reuse, UR38, PT ;  /* 0x0000002619007c0c */ /* 0x040fe2000bf46270 */
[C---:B------:R-:W-:Y:S01]  /*02c0*/  VIADD R11, R25.reuse, 0x5 ;  /* 0x00000005190b7836 */ /* 0x040fe20000000000 */
[C---:B------:R-:W-:Y:S02]  /*02d0*/  IADD3 R7, PT, PT, R25.reuse, 0x2, RZ ;  /* 0x0000000219077810 */ /* 0x040fe40007ffe0ff */
[----:B------:R-:W-:Y:S01]  /*02e0*/  ISETP.GE.AND P3, PT, R6, UR38, PT ;  /* 0x0000002606007c0c */ /* 0x000fe2000bf66270 */
[----:B------:R-:W-:Y:S01]  /*02f0*/  VIADD R6, R25, 0x3 ;  /* 0x0000000319067836 */ /* 0x000fe20000000000 */
[----:B------:R-:W-:Y:S01]  /*0300*/  ISETP.GE.AND P4, PT, R7, UR38, PT ;  /* 0x0000002607007c0c */ /* 0x000fe2000bf86270 */
[----:B------:R-:W-:Y:S01]  /*0310*/  VIADD R7, R25, 0x4 ;  /* 0x0000000419077836 */ /* 0x000fe20000000000 */
[----:B------:R-:W-:Y:S01]  /*0320*/  ISETP.GE.AND P1, PT, R11, UR38, PT ;  /* 0x000000260b007c0c */ /* 0x000fe2000bf26270 */
[----:B-----5:R-:W-:Y:S01]  /*0330*/  IMAD.U32 R10, RZ, RZ, UR4 ;  /* 0x00000004ff0a7e24 */ /* 0x020fe2000f8e00ff */
[----:B------:R-:W-:-:S02]  /*0340*/  ISETP.GE.AND P5, PT, R6, UR38, PT ;  /* 0x0000002606007c0c */ /* 0x000fc4000bfa6270 */
[----:B------:R-:W-:Y:S01]  /*0350*/  ISETP.GE.AND P6, PT, R7, UR38, PT ;  /* 0x0000002607007c0c */ /* 0x000fe2000bfc6270 */
[----:B----4-:R-:W-:Y:S01]  /*0360*/  IMAD.WIDE R6, R25, 0x4, R4 ;  /* 0x0000000419067825 */ /* 0x010fe200078e0204 */
[C---:B--2---:R-:W-:Y:S02]  /*0370*/  @!P2 R2UR UR6, R18.reuse ;  /* 0x000000001206a2ca */ /* 0x044fe400000e0000 */
[C---:B------:R-:W-:Y:S02]  /*0380*/  @!P2 R2UR UR7, R19.reuse ;  /* 0x000000001307a2ca */ /* 0x040fe400000e0000 */
[C---:B------:R-:W-:Y:S02]  /*0390*/  @!P3 R2UR UR8, R18.reuse ;  /* 0x000000001208b2ca */ /* 0x040fe400000e0000 */
[----:B------:R-:W-:Y:S01]  /*03a0*/  @!P3 R2UR UR9, R19 ;  /* 0x000000001309b2ca */ /* 0x000fe200000e0000 */
[----:B------:R-:W-:Y:S01]  /*03b0*/  IMAD.U32 R11, RZ, RZ, UR4 ;  /* 0x00000004ff0b7e24 */ /* 0x000fe2000f8e00ff */
[----:B------:R-:W-:-:S02]  /*03c0*/  @!P4 R2UR UR10, R18 ;  /* 0x00000000120ac2ca */ /* 0x000fc400000e0000 */
[----:B------:R-:W-:Y:S01]  /*03d0*/  @!P4 R2UR UR11, R19 ;  /* 0x00000000130bc2ca */ /* 0x000fe200000e0000 */
[C---:B------:R-:W-:Y:S01]  /*03e0*/  VIADD R13, R25.reuse, 0x7 ;  /* 0x00000007190d7836 */ /* 0x040fe20000000000 */
[----:B------:R-:W-:-:S03]  /*03f0*/  IADD3 R12, PT, PT, R25, 0x6, RZ ;  /* 0x00000006190c7810 */ /* 0x000fc60007ffe0ff */
[----:B------:R-:W2:Y:S01]  /*0400*/  @!P2 LDG.E R10, desc[UR6][R6.64] ;  /* 0x00000006060aa981 */ /* 0x000ea2000c1e1900 */
[----:B------:R-:W-:Y:S01]  /*0410*/  @!P5 R2UR UR6, R18 ;  /* 0x000000001206d2ca */ /* 0x000fe200000e0000 */
[----:B------:R-:W-:Y:S01]  /*0420*/  VIADD R14, R25, 0x8 ;  /* 0x00000008190e7836 */ /* 0x000fe20000000000 */
[C---:B------:R-:W-:Y:S01]  /*0430*/  @!P5 R2UR UR7, R19.reuse ;  /* 0x000000001307d2ca */ /* 0x040fe200000e0000 */
[----:B------:R-:W3:Y:S01]  /*0440*/  @!P3 LDG.E R11, desc[UR8][R6.64+0x4] ;  /* 0x00000408060bb981 */ /* 0x000ee2000c1e1900 */
[----:B------:R-:W-:Y:S01]  /*0450*/  ISETP.GE.AND P2, PT, R12, UR38, PT ;  /* 0x000000260c007c0c */ /* 0x000fe2000bf46270 */
[----:B------:R-:W-:Y:S01]  /*0460*/  IMAD.U32 R12, RZ, RZ, UR4 ;  /* 0x00000004ff0c7e24 */ /* 0x000fe2000f8e00ff */
[----:B------:R-:W-:Y:S02]  /*0470*/  @!P6 R2UR UR12, R18 ;  /* 0x00000000120ce2ca */ /* 0x000fe400000e0000 */
[----:B------:R-:W-:Y:S02]  /*0480*/  @!P6 R2UR UR13, R19 ;  /* 0x00000000130de2ca */ /* 0x000fe400000e0000 */
[----:B------:R-:W-:Y:S01]  /*0490*/  ISETP.GE.AND P3, PT, R13, UR38, PT ;  /* 0x000000260d007c0c */ /* 0x000fe2000bf66270 */
[----:B------:R-:W-:Y:S01]  /*04a0*/  VIADD R15, R25, 0x9 ;  /* 0x00000009190f7836 */ /* 0x000fe20000000000 */
[----:B------:R-:W-:Y:S01]  /*04b0*/  MOV R13, UR4 ;  /* 0x00000004000d7c02 */ /* 0x000fe20008000f00 */
[----:B------:R-:W4:Y:S01]  /*04c0*/  @!P4 LDG.E R12, desc[UR10][R6.64+0x8] ;  /* 0x0000080a060cc981 */ /* 0x000f22000c1e1900 */
[----:B------:R-:W-:Y:S01]  /*04d0*/  ISETP.GE.AND P4, PT, R14, UR38, PT ;  /* 0x000000260e007c0c */ /* 0x000fe2000bf86270 */
[----:B------:R-:W-:Y:S01]  /*04e0*/  IMAD.U32 R14, RZ, RZ, UR4 ;  /* 0x00000004ff0e7e24 */ /* 0x000fe2000f8e00ff */
[----:B------:R-:W-:-:S02]  /*04f0*/  @!P1 R2UR UR8, R18 ;  /* 0x00000000120892ca */ /* 0x000fc400000e0000 */
[----:B------:R-:W5:Y:S01]  /*0500*/  @!P5 LDG.E R13, desc[UR6][R6.64+0xc] ;  /* 0x00000c06060dd981 */ /* 0x000f62000c1e1900 */
[----:B------:R-:W-:Y:S02]  /*0510*/  @!P1 R2UR UR9, R19 ;  /* 0x00000000130992ca */ /* 0x000fe400000e0000 */
[----:B------:R-:W-:Y:S01]  /*0520*/  ISETP.GE.AND P5, PT, R15, UR38, PT ;  /* 0x000000260f007c0c */ /* 0x000fe2000bfa6270 */
[----:B------:R-:W-:Y:S01]  /*0530*/  VIADD R15, R25, 0xa ;  /* 0x0000000a190f7836 */ /* 0x000fe20000000000 */
[----:B------:R-:W5:Y:S01]  /*0540*/  @!P6 LDG.E R14, desc[UR12][R6.64+0x10] ;  /* 0x0000100c060ee981 */ /* 0x000f62000c1e1900 */
[C---:B------:R-:W-:Y:S02]  /*0550*/  @!P2 R2UR UR6, R18.reuse ;  /* 0x000000001206a2ca */ /* 0x040fe400000e0000 */
[----:B------:R-:W-:Y:S02]  /*0560*/  @!P2 R2UR UR7, R19 ;  /* 0x000000001307a2ca */ /* 0x000fe400000e0000 */
[----:B------:R-:W-:Y:S01]  /*0570*/  ISETP.GE.AND P6, PT, R15, UR38, PT ;  /* 0x000000260f007c0c */ /* 0x000fe2000bfc6270 */
[----:B------:R-:W-:Y:S01]  /*0580*/  IMAD.U32 R15, RZ, RZ, UR4 ;  /* 0x00000004ff0f7e24 */ /* 0x000fe2000f8e00ff */
[----:B------:R-:W-:Y:S01]  /*0590*/  @!P3 R2UR UR10, R18 ;  /* 0x00000000120ab2ca */ /* 0x000fe200000e0000 */
[----:B------:R-:W-:Y:S01]  /*05a0*/  VIADD R17, R25, 0xb ;  /* 0x0000000b19117836 */ /* 0x000fe20000000000 */
[----:B------:R-:W-:-:S02]  /*05b0*/  @!P3 R2UR UR11, R19 ;  /* 0x00000000130bb2ca */ /* 0x000fc400000e0000 */
[----:B------:R-:W-:Y:S01]  /*05c0*/  MOV R16, UR4 ;  /* 0x0000000400107c02 */ /* 0x000fe20008000f00 */
[----:B------:R-:W5:Y:S01]  /*05d0*/  @!P1 LDG.E R15, desc[UR8][R6.64+0x14] ;  /* 0x00001408060f9981 */ /* 0x000f62000c1e1900 */
[C---:B------:R-:W-:Y:S01]  /*05e0*/  @!P4 R2UR UR12, R18.reuse ;  /* 0x00000000120cc2ca */ /* 0x040fe200000e0000 */
[----:B------:R-:W-:Y:S01]  /*05f0*/  VIADD R20, R25, 0xc ;  /* 0x0000000c19147836 */ /* 0x000fe20000000000 */
[----:B------:R-:W-:Y:S02]  /*0600*/  @!P4 R2UR UR13, R19 ;  /* 0x00000000130dc2ca */ /* 0x000fe400000e0000 */
[----:B------:R-:W-:Y:S01]  /*0610*/  ISETP.GE.AND P1, PT, R17, UR38, PT ;  /* 0x0000002611007c0c */ /* 0x000fe2000bf26270 */
[----:B------:R-:W-:Y:S01]  /*0620*/  IMAD.U32 R17, RZ, RZ, UR4 ;  /* 0x00000004ff117e24 */ /* 0x000fe2000f8e00ff */
[----:B------:R-:W-:Y:S01]  /*0630*/  @!P5 R2UR UR8, R18 ;  /* 0x000000001208d2ca */ /* 0x000fe200000e0000 */
[----:B------:R-:W5:Y:S01]  /*0640*/  @!P2 LDG.E R16, desc[UR6][R6.64+0x18] ;  /* 0x000018060610a981 */ /* 0x000f62000c1e1900 */
[----:B------:R-:W-:-:S02]  /*0650*/  @!P5 R2UR UR9, R19 ;  /* 0x000000001309d2ca */ /* 0x000fc400000e0000 */
[C---:B------:R-:W-:Y:S01]  /*0660*/  IADD3 R22, PT, PT, R25.reuse, 0xd, RZ ;  /* 0x0000000d19167810 */ /* 0x040fe20007ffe0ff */
[----:B------:R-:W-:Y:S01]  /*0670*/  IMAD.U32 R21, RZ, RZ, UR4 ;  /* 0x00000004ff157e24 */ /* 0x000fe2000f8e00ff */
[----:B------:R-:W-:Y:S01]  /*0680*/  ISETP.GE.AND P2, PT, R20, UR38, PT ;  /* 0x0000002614007c0c */ /* 0x000fe2000bf46270 */
[----:B------:R-:W-:Y:S01]  /*0690*/  IMAD.U32 R20, RZ, RZ, UR4 ;  /* 0x00000004ff147e24 */ /* 0x000fe2000f8e00ff */
[----:B------:R-:W5:Y:S01]  /*06a0*/  @!P3 LDG.E R17, desc[UR10][R6.64+0x1c] ;  /* 0x00001c0a0611b981 */ /* 0x000f62000c1e1900 */
[----:B------:R-:W-:Y:S01]  /*06b0*/  ISETP.GE.AND P3, PT, R22, UR38, PT ;  /* 0x0000002616007c0c */ /* 0x000fe2000bf66270 */
[C---:B------:R-:W-:Y:S02]  /*06c0*/  VIADD R23, R25.reuse, 0xe ;  /* 0x0000000e19177836 */ /* 0x040fe40000000000 */
[----:B------:R-:W-:Y:S01]  /*06d0*/  VIADD R22, R25, 0xf ;  /* 0x0000000f19167836 */ /* 0x000fe20000000000 */
[----:B------:R-:W5:Y:S02]  /*06e0*/  @!P4 LDG.E R20, desc[UR12][R6.64+0x20] ;  /* 0x0000200c0614c981 */ /* 0x000f64000c1e1900 */
[----:B------:R-:W-:-:S02]  /*06f0*/  ISETP.GE.AND P4, PT, R23, UR38, PT ;  /* 0x0000002617007c0c */ /* 0x000fc4000bf86270 */
[----:B------:R-:W5:Y:S01]  /*0700*/  @!P5 LDG.E R21, desc[UR8][R6.64+0x24] ;  /* 0x000024080615d981 */ /* 0x000f62000c1e1900 */
[----:B------:R-:W-:Y:S02]  /*0710*/  ISETP.GE.AND P5, PT, R22, UR38, PT ;  /* 0x0000002616007c0c */ /* 0x000fe4000bfa6270 */
[C---:B------:R-:W-:Y:S02]  /*0720*/  @!P6 R2UR UR6, R18.reuse ;  /* 0x000000001206e2ca */ /* 0x040fe400000e0000 */
[C---:B------:R-:W-:Y:S02]  /*0730*/  @!P6 R2UR UR7, R19.reuse ;  /* 0x000000001307e2ca */ /* 0x040fe400000e0000 */
[C---:B------:R-:W-:Y:S02]  /*0740*/  @!P1 R2UR UR8, R18.reuse ;  /* 0x00000000120892ca */ /* 0x040fe400000e0000 */
[----:B------:R-:W-:Y:S02]  /*0750*/  @!P1 R2UR UR9, R19 ;  /* 0x00000000130992ca */ /* 0x000fe400000e0000 */
[----:B------:R-:W-:-:S02]  /*0760*/  @!P2 R2UR UR10, R18 ;  /* 0x00000000120aa2ca */ /* 0x000fc400000e0000 */
[C---:B------:R-:W-:Y:S02]  /*0770*/  @!P2 R2UR UR11, R19.reuse ;  /* 0x00000000130ba2ca */ /* 0x040fe400000e0000 */
[C---:B------:R-:W-:Y:S02]  /*0780*/  @!P3 R2UR UR12, R18.reuse ;  /* 0x00000000120cb2ca */ /* 0x040fe400000e0000 */
[C---:B------:R-:W-:Y:S02]  /*0790*/  @!P3 R2UR UR13, R19.reuse ;  /* 0x00000000130db2ca */ /* 0x040fe400000e0000 */
[C---:B------:R-:W-:Y:S02]  /*07a0*/  @!P4 R2UR UR14, R18.reuse ;  /* 0x00000000120ec2ca */ /* 0x040fe400000e0000 */
[----:B------:R-:W-:Y:S02]  /*07b0*/  @!P4 R2UR UR15, R19 ;  /* 0x00000000130fc2ca */ /* 0x000fe400000e0000 */
[----:B------:R-:W-:-:S02]  /*07c0*/  @!P5 R2UR UR16, R18 ;  /* 0x000000001210d2ca */ /* 0x000fc400000e0000 */
[----:B------:R-:W-:Y:S01]  /*07d0*/  @!P5 R2UR UR17, R19 ;  /* 0x000000001311d2ca */ /* 0x000fe200000e0000 */
[----:B------:R-:W-:Y:S01]  /*07e0*/  IMAD.U32 R22, RZ, RZ, UR4 ;  /* 0x00000004ff167e24 */ /* 0x000fe2000f8e00ff */
[----:B------:R-:W-:Y:S01]  /*07f0*/  MOV R23, UR4 ;  /* 0x0000000400177c02 */ /* 0x000fe20008000f00 */
[----:B------:R-:W-:Y:S02]  /*0800*/  IMAD.U32 R24, RZ, RZ, UR4 ;  /* 0x00000004ff187e24 */ /* 0x000fe4000f8e00ff */
[----:B------:R-:W-:Y:S02]  /*0810*/  IMAD.U32 R25, RZ, RZ, UR4 ;  /* 0x00000004ff197e24 */ /* 0x000fe4000f8e00ff */
[----:B------:R-:W-:Y:S01]  /*0820*/  IMAD.U32 R26, RZ, RZ, UR4 ;  /* 0x00000004ff1a7e24 */ /* 0x000fe2000f8e00ff */
[----:B------:R-:W5:Y:S01]  /*0830*/  @!P6 LDG.E R22, desc[UR6][R6.64+0x28] ;  /* 0x000028060616e981 */ /* 0x000f62000c1e1900 */
[----:B------:R-:W-:-:S03]  /*0840*/  IMAD.U32 R27, RZ, RZ, UR4 ;  /* 0x00000004ff1b7e24 */ /* 0x000fc6000f8e00ff */
[----:B------:R-:W5:Y:S04]  /*0850*/  @!P1 LDG.E R23, desc[UR8][R6.64+0x2c] ;  /* 0x00002c0806179981 */ /* 0x000f68000c1e1900 */
[----:B------:R-:W5:Y:S04]  /*0860*/  @!P2 LDG.E R24, desc[UR10][R6.64+0x30] ;  /* 0x0000300a0618a981 */ /* 0x000f68000c1e1900 */
[----:B------:R-:W5:Y:S04]  /*0870*/  @!P3 LDG.E R25, desc[UR12][R6.64+0x34] ;  /* 0x0000340c0619b981 */ /* 0x000f68000c1e1900 */
[----:B------:R-:W5:Y:S04]  /*0880*/  @!P4 LDG.E R26, desc[UR14][R6.64+0x38] ;  /* 0x0000380e061ac981 */ /* 0x000f68000c1e1900 */
[----:B------:R-:W5:Y:S01]  /*0890*/  @!P5 LDG.E R27, desc[UR16][R6.64+0x3c] ;  /* 0x00003c10061bd981 */ /* 0x000f62000c1e1900 */
[----:B------:R-:W1:Y:S01]  /*08a0*/  S2UR UR5, SR_CgaCtaId ;  /* 0x00000000000579c3 */ /* 0x000e620000008800 */
[----:B------:R-:W-:Y:S01]  /*08b0*/  UMOV UR4, 0x400 ;  /* 0x0000040000047882 */ /* 0x000fe20000000000 */
[----:B------:R-:W-:-:S04]  /*08c0*/  IADD3 R9, PT, PT, R9, 0x10, RZ ;  /* 0x0000001009097810 */ /* 0x000fc80007ffe0ff */
[----:B------:R-:W-:Y:S01]  /*08d0*/  ISETP.NE.AND P1, PT, R9, R8, PT ;  /* 0x000000080900720c */ /* 0x000fe20003f25270 */
[----:B-1----:R-:W-:-:S06]  /*08e0*/  ULEA UR4, UR5, UR4, 0x18 ;  /* 0x0000000405047291 */ /* 0x002fcc000f8ec0ff */
[----:B------:R-:W-:-:S05]  /*08f0*/  LEA R29, R29, UR4, 0x2 ;  /* 0x000000041d1d7c11 */ /* 0x000fca000f8e10ff */
[----:B--2---:R1:W-:Y:S04]  /*0900*/  STS [R29], R10 ;  /* 0x0000000a1d007388 */ /* 0x0043e80000000800 */
[----:B---3--:R1:W-:Y:S04]  /*0910*/  STS [R29+0x4], R11 ;  /* 0x0000040b1d007388 */ /* 0x0083e80000000800 */
[----:B----4-:R1:W-:Y:S04]  /*0920*/  STS [R29+0x8], R12 ;  /* 0x0000080c1d007388 */ /* 0x0103e80000000800 */
[----:B-----5:R1:W-:Y:S04]  /*0930*/  STS [R29+0xc], R13 ;  /* 0x00000c0d1d007388 */ /* 0x0203e80000000800 */
[----:B------:R1:W-:Y:S04]  /*0940*/  STS [R29+0x10], R14 ;  /* 0x0000100e1d007388 */ /* 0x0003e80000000800 */
        /* <DEDUP_REMOVED lines=10> */
[----:B------:R1:W-:Y:S01]  /*09f0*/  STS [R29+0x3c], R27 ;  /* 0x00003c1b1d007388 */ /* 0x0003e20000000800 */
[----:B------:R-:W-:Y:S05]  /*0a00*/  @P1 BRA `(.L_x_31) ;  /* 0xfffffff800141947 */ /* 0x000fea000383ffff */
[----:B------:R-:W-:Y:S05]  /*0a10*/  BSYNC.RECONVERGENT B0 ;  /* 0x0000000000007941 */ /* 0x000fea0003800200 */
.L_x_30:
[----:B------:R-:W-:Y:S05]  /*0a20*/  @!P0 BRA `(.L_x_29) ;  /* 0x0000000800348947 */ /* 0x000fea0003800000 */
[----:B------:R-:W-:Y:S02]  /*0a30*/  ISETP.GE.U32.AND P1, PT, R28, 0x8, PT ;  /* 0x000000081c00780c */ /* 0x000fe40003f26070 */
[----:B-1----:R-:W-:-:S04]  /*0a40*/  LOP3.LUT R16, R2, 0x7, RZ, 0xc0, !PT ;  /* 0x0000000702107812 */ /* 0x002fc800078ec0ff */
[----:B------:R-:W-:-:S07]  /*0a50*/  ISETP.NE.AND P0, PT, R16, RZ, PT ;  /* 0x000000ff1000720c */ /* 0x000fce0003f05270 */
[----:B------:R-:W-:Y:S06]  /*0a60*/  @!P1 BRA `(.L_x_32) ;  /* 0x00000004000c9947 */ /* 0x000fec0003800000 */
[----:B------:R-:W3:Y:S01]  /*0a70*/  LDCU UR4, c[0x0][0x39c] ;  /* 0x00007380ff0477ac */ /* 0x000ee20008000800 */
[----:B------:R-:W-:Y:S01]  /*0a80*/  IMAD R15, R3, R2, R8 ;  /* 0x00000002030f7224 */ /* 0x000fe200078e0208 */
[----:B------:R-:W1:Y:S01]  /*0a90*/  LDC.64 R4, c[0x0][0x388] ;  /* 0x0000e200ff047b82 */ /* 0x000e620000000a00 */
[----:B------:R-:W4:Y:S02]  /*0aa0*/  LDCU UR5, c[0x0][0x3a0] ;  /* 0x00007400ff0577ac */ /* 0x000f240008000800 */
[----:B---3--:R-:W-:Y:S01]  /*0ab0*/  IMAD R9, R0, UR4, R15 ;  /* 0x0000000400097c24 */ /* 0x008fe2000f8e020f */
[----:B------:R-:W3:Y:S03]  /*0ac0*/  LDCU UR4, c[0x0][0x3a4] ;  /* 0x00007480ff0477ac */ /* 0x000ee60008000800 */
[C---:B------:R-:W-:Y:S01]  /*0ad0*/  VIADD R6, R9.reuse, 0x1 ;  /* 0x0000000109067836 */ /* 0x040fe20000000000 */
[C---:B----4-:R-:W-:Y:S01]  /*0ae0*/  ISETP.GE.AND P6, PT, R9.reuse, UR5, PT ;  /* 0x0000000509007c0c */ /* 0x050fe2000bfc6270 */
[----:B------:R-:W-:-:S02]  /*0af0*/  VIADD R7, R9, 0x3 ;  /* 0x0000000309077836 */ /* 0x000fc40000000000 */
[C---:B------:R-:W-:Y:S01]  /*0b00*/  VIADD R10, R9.reuse, 0x4 ;  /* 0x00000004090a7836 */ /* 0x040fe20000000000 */
[----:B------:R-:W-:Y:S01]  /*0b10*/  ISETP.GE.AND P1, PT, R6, UR5, PT ;  /* 0x0000000506007c0c */ /* 0x000fe2000bf26270 */
[----:B------:R-:W-:Y:S01]  /*0b20*/  VIADD R6, R9, 0x2 ;  /* 0x0000000209067836 */ /* 0x000fe20000000000 */
[----:B------:R-:W-:Y:S01]  /*0b30*/  ISETP.GE.AND P3, PT, R7, UR5, PT ;  /* 0x0000000507007c0c */ /* 0x000fe2000bf66270 */
[C---:B-1----:R-:W-:Y:S01]  /*0b40*/  IMAD.WIDE R4, R9.reuse, 0x4, R4 ;  /* 0x0000000409047825 */ /* 0x042fe200078e0204 */
[----:B------:R-:W-:Y:S02]  /*0b50*/  ISETP.GE.AND P4, PT, R10, UR5, PT ;  /* 0x000000050a007c0c */ /* 0x000fe4000bf86270 */
[----:B------:R-:W-:Y:S01]  /*0b60*/  ISETP.GE.AND P2, PT, R6, UR5, PT ;  /* 0x0000000506007c0c */ /* 0x000fe2000bf46270 */
[----:B------:R-:W-:Y:S02]  /*0b70*/  VIADD R10, R9, 0x5 ;  /* 0x00000005090a7836 */ /* 0x000fe40000000000 */
[C---:B--2---:R-:W-:Y:S01]  /*0b80*/  @!P6 R2UR UR6, R18.reuse ;  /* 0x000000001206e2ca */ /* 0x044fe200000e0000 */
[----:B---3--:R-:W-:Y:S01]  /*0b90*/  IMAD.U32 R7, RZ, RZ, UR4 ;  /* 0x00000004ff077e24 */ /* 0x008fe2000f8e00ff */
[----:B------:R-:W-:Y:S01]  /*0ba0*/  @!P6 R2UR UR7, R19 ;  /* 0x000000001307e2ca */ /* 0x000fe200000e0000 */
[C---:B------:R-:W-:Y:S01]  /*0bb0*/  VIADD R11, R9.reuse, 0x6 ;  /* 0x00000006090b7836 */ /* 0x040fe20000000000 */
[----:B------:R-:W-:Y:S01]  /*0bc0*/  @!P1 R2UR UR8, R18 ;  /* 0x00000000120892ca */ /* 0x000fe200000e0000 */
[----:B------:R-:W-:Y:S01]  /*0bd0*/  VIADD R9, R9, 0x7 ;  /* 0x0000000709097836 */ /* 0x000fe20000000000 */
[----:B------:R-:W-:-:S02]  /*0be0*/  @!P1 R2UR UR9, R19 ;  /* 0x00000000130992ca */ /* 0x000fc400000e0000 */
[----:B------:R-:W-:Y:S02]  /*0bf0*/  MOV R6, UR4 ;  /* 0x0000000400067c02 */ /* 0x000fe40008000f00 */
[----:B------:R-:W-:-:S05]  /*0c00*/  ISETP.GE.AND P5, PT, R10, UR5, PT ;  /* 0x000000050a007c0c */ /* 0x000fca000bfa6270 */
[----:B------:R-:W2:Y:S01]  /*0c10*/  @!P6 LDG.E R6, desc[UR6][R4.64] ;  /* 0x000000060406e981 */ /* 0x000ea2000c1e1900 */
[----:B------:R-:W-:-:S03]  /*0c20*/  ISETP.GE.AND P6, PT, R11, UR5, PT ;  /* 0x000000050b007c0c */ /* 0x000fc6000bfc6270 */
[----:B------:R-:W3:Y:S01]  /*0c30*/  @!P1 LDG.E R7, desc[UR8][R4.64+0x4] ;  /* 0x0000040804079981 */ /* 0x000ee2000c1e1900 */
[----:B------:R-:W-:Y:S01]  /*0c40*/  ISETP.GE.AND P1, PT, R9, UR5, PT ;  /* 0x0000000509007c0c */ /* 0x000fe2000bf26270 */
[----:B------:R-:W-:Y:S01]  /*0c50*/  IMAD.U32 R10, RZ, RZ, UR4 ;  /* 0x00000004ff0a7e24 */ /* 0x000fe2000f8e00ff */
[C---:B------:R-:W-:Y:S01]  /*0c60*/  @!P2 R2UR UR6, R18.reuse ;  /* 0x000000001206a2ca */ /* 0x040fe200000e0000 */
[----:B------:R-:W-:Y:S01]  /*0c70*/  IMAD.U32 R11, RZ, RZ, UR4 ;  /* 0x00000004ff0b7e24 */ /* 0x000fe2000f8e00ff */
[C---:B------:R-:W-:Y:S01]  /*0c80*/  @!P2 R2UR UR7, R19.reuse ;  /* 0x000000001307a2ca */ /* 0x040fe200000e0000 */
[----:B------:R-:W-:Y:S01]  /*0c90*/  IMAD.U32 R12, RZ, RZ, UR4 ;  /* 0x00000004ff0c7e24 */ /* 0x000fe2000f8e00ff */
[C---:B------:R-:W-:Y:S01]  /*0ca0*/  @!P3 R2UR UR8, R18.reuse ;  /* 0x000000001208b2ca */ /* 0x040fe200000e0000 */
[----:B------:R-:W-:Y:S01]  /*0cb0*/  IMAD.U32 R13, RZ, RZ, UR4 ;  /* 0x00000004ff0d7e24 */ /* 0x000fe2000f8e00ff */
[----:B------:R-:W-:Y:S02]  /*0cc0*/  @!P3 R2UR UR9, R19 ;  /* 0x000000001309b2ca */ /* 0x000fe400000e0000 */
[----:B------:R-:W-:-:S02]  /*0cd0*/  @!P4 R2UR UR10, R18 ;  /* 0x00000000120ac2ca */ /* 0x000fc400000e0000 */
[C---:B------:R-:W-:Y:S02]  /*0ce0*/  @!P4 R2UR UR11, R19.reuse ;  /* 0x00000000130bc2ca */ /* 0x040fe400000e0000 */
[C---:B------:R-:W-:Y:S02]  /*0cf0*/  @!P5 R2UR UR12, R18.reuse ;  /* 0x00000000120cd2ca */ /* 0x040fe400000e0000 */
[C---:B------:R-:W-:Y:S02]  /*0d00*/  @!P5 R2UR UR13, R19.reuse ;  /* 0x00000000130dd2ca */ /* 0x040fe400000e0000 */
[C---:B------:R-:W-:Y:S02]  /*0d10*/  @!P6 R2UR UR14, R18.reuse ;  /* 0x00000000120ee2ca */ /* 0x040fe400000e0000 */
[----:B------:R-:W-:Y:S01]  /*0d20*/  @!P6 R2UR UR15, R19 ;  /* 0x00000000130fe2ca */ /* 0x000fe200000e0000 */
[----:B------:R-:W4:Y:S01]  /*0d30*/  @!P3 LDG.E R10, desc[UR8][R4.64+0xc] ;  /* 0x00000c08040ab981 */ /* 0x000f22000c1e1900 */
[----:B------:R-:W-:-:S02]  /*0d40*/  @!P1 R2UR UR16, R18 ;  /* 0x00000000121092ca */ /* 0x000fc400000e0000 */
[----:B------:R-:W-:Y:S01]  /*0d50*/  @!P1 R2UR UR17, R19 ;  /* 0x00000000131192ca */ /* 0x000fe200000e0000 */
[----:B------:R-:W5:Y:S01]  /*0d60*/  @!P4 LDG.E R11, desc[UR10][R4.64+0x10] ;  /* 0x0000100a040bc981 */ /* 0x000f62000c1e1900 */
[----:B------:R-:W-:Y:S02]  /*0d70*/  MOV R9, UR4 ;  /* 0x0000000400097c02 */ /* 0x000fe40008000f00 */
[----:B------:R-:W-:Y:S01]  /*0d80*/  MOV R14, UR4 ;  /* 0x00000004000e7c02 */ /* 0x000fe20008000f00 */
[----:B------:R-:W5:Y:S04]  /*0d90*/  @!P5 LDG.E R12, desc[UR12][R4.64+0x14] ;  /* 0x0000140c040cd981 */ /* 0x000f68000c1e1900 */
[----:B------:R-:W5:Y:S04]  /*0da0*/  @!P2 LDG.E R9, desc[UR6][R4.64+0x8] ;  /* 0x000008060409a981 */ /* 0x000f68000c1e1900 */
[----:B------:R-:W5:Y:S04]  /*0db0*/  @!P6 LDG.E R13, desc[UR14][R4.64+0x18] ;  /* 0x0000180e040de981 */ /* 0x000f68000c1e1900 */
[----:B------:R-:W5:Y:S01]  /*0dc0*/  @!P1 LDG.E R14, desc[UR16][R4.64+0x1c] ;  /* 0x00001c10040e9981 */ /* 0x000f62000c1e1900 */
[----:B------:R-:W1:Y:S01]  /*0dd0*/  S2UR UR5, SR_CgaCtaId ;  /* 0x00000000000579c3 */ /* 0x000e620000008800 */
[----:B------:R-:W-:-:S02]  /*0de0*/  UMOV UR4, 0x400 ;  /* 0x0000040000047882 */ /* 0x000fc40000000000 */
[----:B-1----:R-:W-:-:S06]  /*0df0*/  ULEA UR4, UR5, UR4, 0x18 ;  /* 0x0000000405047291 */ /* 0x002fcc000f8ec0ff */
[----:B------:R-:W-:Y:S01]  /*0e00*/  LEA R15, R15, UR4, 0x2 ;  /* 0x000000040f0f7c11 */ /* 0x000fe2000f8e10ff */
[----:B------:R-:W-:-:S04]  /*0e10*/  VIADD R8, R8, 0x8 ;  /* 0x0000000808087836 */ /* 0x000fc80000000000 */
[----:B--2---:R1:W-:Y:S04]  /*0e20*/  STS [R15], R6 ;  /* 0x000000060f007388 */ /* 0x0043e80000000800 */
[----:B---3--:R1:W-:Y:S04]  /*0e30*/  STS [R15+0x4], R7 ;  /* 0x000004070f007388 */ /* 0x0083e80000000800 */
[----:B----4-:R1:W-:Y:S04]  /*0e40*/  STS [R15+0xc], R10 ;  /* 0x00000c0a0f007388 */ /* 0x0103e80000000800 */
[----:B-----5:R1:W-:Y:S04]  /*0e50*/  STS [R15+0x10], R11 ;  /* 0x0000100b0f007388 */ /* 0x0203e80000000800 */
[----:B------:R1:W-:Y:S04]  /*0e60*/  STS [R15+0x14], R12 ;  /* 0x0000140c0f007388 */ /* 0x0003e80000000800 */
[----:B------:R1:W-:Y:S04]  /*0e70*/  STS [R15+0x8], R9 ;  /* 0x000008090f007388 */ /* 0x0003e80000000800 */
[----:B------:R1:W-:Y:S04]  /*0e80*/  STS [R15+0x18], R13 ;  /* 0x0000180d0f007388 */ /* 0x0003e80000000800 */
[----:B------:R1:W-:Y:S02]  /*0e90*/  STS [R15+0x1c], R14 ;  /* 0x00001c0e0f007388 */ /* 0x0003e40000000800 */
.L_x_32:
[----:B------:R-:W-:Y:S05]  /*0ea0*/  @!P0 BRA `(.L_x_29) ;  /* 0x0000000400148947 */ /* 0x000fea0003800000 */
[----:B------:R-:W-:Y:S01]  /*0eb0*/  ISETP.GE.U32.AND P0, PT, R16, 0x4, PT ;  /* 0x000000041000780c */ /* 0x000fe20003f06070 */
[----:B------:R-:W-:Y:S01]  /*0ec0*/  BSSY.RECONVERGENT B0, `(.L_x_33) ;  /* 0x000002b000007945 */ /* 0x000fe20003800200 */
        /* <DEDUP_REMOVED lines=12> */
[----:B------:R-:W-:Y:S01]  /*0f90*/  VIADD R11, R7, 0x3 ;  /* 0x00000003070b7836 */ /* 0x000fe20000000000 */
[----:B------:R-:W-:Y:S01]  /*0fa0*/  ISETP.GE.AND P1, PT, R9, UR5, PT ;  /* 0x0000000509007c0c */ /* 0x000fe2000bf26270 */
[----:B-1----:R-:W-:Y:S01]  /*0fb0*/  IMAD.WIDE R4, R7, 0x4, R4 ;  /* 0x0000000407047825 */ /* 0x002fe200078e0204 */
[----:B------:R-:W-:Y:S02]  /*0fc0*/  ISETP.GE.AND P2, PT, R10, UR5, PT ;  /* 0x000000050a007c0c */ /* 0x000fe4000bf46270 */
[----:B------:R-:W-:-:S05]  /*0fd0*/  ISETP.GE.AND P3, PT, R11, UR5, PT ;  /* 0x000000050b007c0c */ /* 0x000fca000bf66270 */
[C---:B--2---:R-:W-:Y:S01]  /*0fe0*/  @!P0 R2UR UR6, R18.reuse ;  /* 0x00000000120682ca */ /* 0x044fe200000e0000 */
[----:B---3--:R-:W-:Y:S01]  /*0ff0*/  IMAD.U32 R9, RZ, RZ, UR4 ;  /* 0x00000004ff097e24 */ /* 0x008fe2000f8e00ff */
[C---:B------:R-:W-:Y:S01]  /*1000*/  @!P0 R2UR UR7, R19.reuse ;  /* 0x00000000130782ca */ /* 0x040fe200000e0000 */
[----:B------:R-:W-:Y:S01]  /*1010*/  IMAD.U32 R10, RZ, RZ, UR4 ;  /* 0x00000004ff0a7e24 */ /* 0x000fe2000f8e00ff */
[C---:B------:R-:W-:Y:S01]  /*1020*/  @!P1 R2UR UR8, R18.reuse ;  /* 0x00000000120892ca */ /* 0x040fe200000e0000 */
[----:B------:R-:W-:Y:S01]  /*1030*/  IMAD.U32 R11, RZ, RZ, UR4 ;  /* 0x00000004ff0b7e24 */ /* 0x000fe2000f8e00ff */
[C---:B------:R-:W-:Y:S02]  /*1040*/  @!P1 R2UR UR9, R19.reuse ;  /* 0x00000000130992ca */ /* 0x040fe400000e0000 */
[----:B------:R-:W-:Y:S02]  /*1050*/  @!P2 R2UR UR10, R18 ;  /* 0x00000000120aa2ca */ /* 0x000fe400000e0000 */
[----:B------:R-:W-:-:S02]  /*1060*/  @!P2 R2UR UR11, R19 ;  /* 0x00000000130ba2ca */ /* 0x000fc400000e0000 */
[----:B------:R-:W-:Y:S02]  /*1070*/  @!P3 R2UR UR12, R18 ;  /* 0x00000000120cb2ca */ /* 0x000fe400000e0000 */
[----:B------:R-:W-:Y:S02]  /*1080*/  @!P3 R2UR UR13, R19 ;  /* 0x00000000130db2ca */ /* 0x000fe400000e0000 */
[----:B------:R-:W-:-:S03]  /*1090*/  MOV R7, UR4 ;  /* 0x0000000400077c02 */ /* 0x000fc60008000f00 */
[----:B------:R-:W2:Y:S04]  /*10a0*/  @!P1 LDG.E R9, desc[UR8][R4.64+0x4] ;  /* 0x0000040804099981 */ /* 0x000ea8000c1e1900 */
[----:B------:R-:W3:Y:S04]  /*10b0*/  @!P0 LDG.E R7, desc[UR6][R4.64] ;  /* 0x0000000604078981 */ /* 0x000ee8000c1e1900 */
[----:B------:R-:W4:Y:S04]  /*10c0*/  @!P2 LDG.E R10, desc[UR10][R4.64+0x8] ;  /* 0x0000080a040aa981 */ /* 0x000f28000c1e1900 */
[----:B------:R-:W5:Y:S01]  /*10d0*/  @!P3 LDG.E R11, desc[UR12][R4.64+0xc] ;  /* 0x00000c0c040bb981 */ /* 0x000f62000c1e1900 */
[----:B------:R-:W1:Y:S01]  /*10e0*/  S2UR UR5, SR_CgaCtaId ;  /* 0x00000000000579c3 */ /* 0x000e620000008800 */
[----:B------:R-:W-:-:S02]  /*10f0*/  UMOV UR4, 0x400 ;  /* 0x0000040000047882 */ /* 0x000fc40000000000 */
[----:B-1----:R-:W-:-:S06]  /*1100*/  ULEA UR4, UR5, UR4, 0x18 ;  /* 0x0000000405047291 */ /* 0x002fcc000f8ec0ff */
[----:B------:R-:W-:Y:S01]  /*1110*/  LEA R12, R13, UR4, 0x2 ;  /* 0x000000040d0c7c11 */ /* 0x000fe2000f8e10ff */
[----:B------:R-:W-:-:S04]  /*1120*/  VIADD R8, R8, 0x4 ;  /* 0x0000000408087836 */ /* 0x000fc80000000000 */
[----:B--2---:R1:W-:Y:S04]  /*1130*/  STS [R12+0x4], R9 ;  /* 0x000004090c007388 */ /* 0x0043e80000000800 */
[----:B---3--:R1:W-:Y:S04]  /*1140*/  STS [R12], R7 ;  /* 0x000000070c007388 */ /* 0x0083e80000000800 */
[----:B----4-:R1:W-:Y:S04]  /*1150*/  STS [R12+0x8], R10 ;  /* 0x0000080a0c007388 */ /* 0x0103e80000000800 */
[----:B-----5:R1:W-:Y:S02]  /*1160*/  STS [R12+0xc], R11 ;  /* 0x00000c0b0c007388 */ /* 0x0203e40000000800 */
.L_x_34:
[----:B------:R-:W-:Y:S05]  /*1170*/  BSYNC.RECONVERGENT B0 ;  /* 0x0000000000007941 */ /* 0x000fea0003800200 */
.L_x_33:
[----:B------:R-:W-:Y:S05]  /*1180*/  @!P4 BRA `(.L_x_29) ;  /* 0x00000000005cc947 */ /* 0x000fea0003800000 */
[----:B------:R-:W4:Y:S01]  /*1190*/  S2R R5, SR_CgaCtaId ;  /* 0x0000000000057919 */ /* 0x000f220000008800 */
[----:B------:R-:W-:Y:S01]  /*11a0*/  MOV R2, 0x400 ;  /* 0x0000040000027802 */ /* 0x000fe20000000f00 */
[----:B-1----:R-:W-:-:S03]  /*11b0*/  HFMA2 R7, -RZ, RZ, 0, 0 ;  /* 0x00000000ff077431 */ /* 0x002fc600000001ff */
[----:B----4-:R-:W-:-:S07]  /*11c0*/  LEA R12, R5, R2, 0x18 ;  /* 0x00000002050c7211 */ /* 0x010fce00078ec0ff */
.L_x_35:
[----:B------:R-:W1:Y:S01]  /*11d0*/  LDCU.64 UR6, c[0x0][0x398] ;  /* 0x00007300ff0677ac */ /* 0x000e620008000a00 */
[----:B----4-:R-:W4:Y:S01]  /*11e0*/  LDCU UR4, c[0x0][0x3a0] ;  /* 0x00007400ff0477ac */ /* 0x010f220008000800 */
[----:B-1----:R-:W-:-:S04]  /*11f0*/  IMAD.U32 R2, RZ, RZ, UR6 ;  /* 0x00000006ff027e24 */ /* 0x002fc8000f8e00ff */
[----:B------:R-:W-:-:S04]  /*1200*/  IMAD R11, R3, R2, R8 ;  /* 0x00000002030b7224 */ /* 0x000fc800078e0208 */
[----:B---3--:R-:W-:-:S05]  /*1210*/  IMAD R13, R0, UR7, R11 ;  /* 0x00000007000d7c24 */ /* 0x008fca000f8e020b */
[----:B----4-:R-:W-:Y:S01]  /*1220*/  ISETP.GE.AND P0, PT, R13, UR4, PT ;  /* 0x000000040d007c0c */ /* 0x010fe2000bf06270 */
[----:B------:R-:W1:-:S12]  /*1230*/  LDCU UR4, c[0x0][0x3a4] ;  /* 0x00007480ff0477ac */ /* 0x000e580008000800 */
[----:B------:R-:W3:Y:S01]  /*1240*/  @!P0 LDC.64 R4, c[0x0][0x388] ;  /* 0x0000e200ff048b82 */ /* 0x000ee20000000a00 */
[----:B--2---:R-:W-:Y:S02]  /*1250*/  @!P0 R2UR UR6, R18 ;  /* 0x00000000120682ca */ /* 0x004fe400000e0000 */
[----:B------:R-:W-:Y:S01]  /*1260*/  @!P0 R2UR UR7, R19 ;  /* 0x00000000130782ca */ /* 0x000fe200000e0000 */
[----:B-1----:R-:W-:Y:S02]  /*1270*/  IMAD.U32 R9, RZ, RZ, UR4 ;  /* 0x00000004ff097e24 */ /* 0x002fe4000f8e00ff */
[----:B---3--:R-:W-:-:S10]  /*1280*/  @!P0 IMAD.WIDE R4, R13, 0x4, R4 ;  /* 0x000000040d048825 */ /* 0x008fd400078e0204 */
[----:B------:R-:W2:Y:S01]  /*1290*/  @!P0 LDG.E R9, desc[UR6][R4.64] ;  /* 0x0000000604098981 */ /* 0x000ea2000c1e1900 */
[----:B------:R-:W-:Y:S01]  /*12a0*/  IMAD R10, R11, 0x4, R12 ;  /* 0x000000040b0a7824 */ /* 0x000fe200078e020c */
[----:B------:R-:W-:Y:S01]  /*12b0*/  IADD3 R8, PT, PT, R8, 0x1, RZ ;  /* 0x0000000108087810 */ /* 0x000fe20007ffe0ff */
[----:B------:R-:W-:-:S05]  /*12c0*/  VIADD R7, R7, 0x1 ;  /* 0x0000000107077836 */ /* 0x000fca0000000000 */
[----:B------:R-:W-:Y:S01]  /*12d0*/  ISETP.NE.AND P0, PT, R7, R6, PT ;  /* 0x000000060700720c */ /* 0x000fe20003f05270 */
[----:B--2---:R4:W-:-:S12]  /*12e0*/  STS [R10], R9 ;  /* 0x000000090a007388 */ /* 0x0049d80000000800 */
[----:B------:R-:W-:Y:S05]  /*12f0*/  @P0 BRA `(.L_x_35) ;  /* 0xfffffffc00b40947 */ /* 0x000fea000383ffff */
.L_x_29:
[----:B------:R-:W-:Y:S05]  /*1300*/  WARPSYNC.ALL ;  /* 0x0000000000007948 */ /* 0x000fea0003800000 */
[----:B------:R-:W5:Y:S01]  /*1310*/  LDCU UR4, c[0x0][0x39c] ;  /* 0x00007380ff0477ac */ /* 0x000f620008000800 */
[----:B-1----:R-:W-:Y:S01]  /*1320*/  IMAD.MOV.U32 R3, RZ, RZ, 0x1 ;  /* 0x00000001ff037424 */ /* 0x002fe200078e00ff */
[----:B-----5:R-:W-:Y:S01]  /*1330*/  UISETP.GE.AND UP0, UPT, UR4, 0x2, UPT ;  /* 0x000000020400788c */ /* 0x020fe2000bf06270 */
[----:B------:R-:W-:Y:S08]  /*1340*/  BAR.SYNC.DEFER_BLOCKING 0x0 ;  /* 0x0000000000007b1d */ /* 0x000ff00000010000 */
[----:B------:R-:W-:Y:S05]  /*1350*/  BRA.U !UP0, `(.L_x_36) ;  /* 0x0000001108487547 */ /* 0x000fea000b800000 */
[----:B------:R-:W1:Y:S01]  /*1360*/  S2R R7, SR_TID.X ;  /* 0x0000000000077919 */ /* 0x000e620000002100 */
[C---:B------:R-:W-:Y:S01]  /*1370*/  LOP3.LUT R12, R2.reuse, 0x7, RZ, 0xc0, !PT ;  /* 0x00000007020c7812 */ /* 0x040fe200078ec0ff */
[C---:B---3--:R-:W-:Y:S01]  /*1380*/  VIADD R0, R2.reuse, 0xffffffff ;  /* 0xffffffff02007836 */ /* 0x048fe20000000000 */
[----:B------:R-:W-:-:S03]  /*1390*/  LOP3.LUT R14, R2, 0x3, RZ, 0xc0, !PT ;  /* 0x00000003020e7812 */ /* 0x000fc600078ec0ff */
[----:B------:R-:W-:Y:S01]  /*13a0*/  VIADD R3, R12, 0xffffffff ;  /* 0xffffffff0c037836 */ /* 0x000fe20000000000 */
[----:B------:R-:W-:Y:S02]  /*13b0*/  ISETP.GE.U32.AND P1, PT, R0, 0x7, PT ;  /* 0x000000070000780c */ /* 0x000fe40003f26070 */
[----:B------:R-:W-:Y:S02]  /*13c0*/  LOP3.LUT R0, R2, 0x7ffffff8, RZ, 0xc0, !PT ;  /* 0x7ffffff802007812 */ /* 0x000fe400078ec0ff */
[----:B------:R-:W-:Y:S01]  /*13d0*/  ISETP.GE.U32.AND P0, PT, R3, 0x3, PT ;  /* 0x000000030300780c */ /* 0x000fe20003f06070 */
[----:B------:R-:W-:Y:S01]  /*13e0*/  IMAD.MOV.U32 R3, RZ, RZ, 0x1 ;  /* 0x00000001ff037424 */ /* 0x000fe200078e00ff */
[----:B------:R-:W-:-:S11]  /*13f0*/  P2R R16, PR, RZ, 0x2 ;  /* 0x00000002ff107803 */ /* 0x000fd60000000000 */
.L_x_75:
[----:B---3--:R-:W3:Y:S02]  /*1400*/  LDCU UR4, c[0x0][0x398] ;  /* 0x00007300ff0477ac */ /* 0x008ee40008000800 */
[----:B---3--:R-:W-:-:S04]  /*1410*/  MOV R2, UR4 ;  /* 0x0000000400027c02 */ /* 0x008fc80008000f00 */
[----:B------:R-:W-:-:S13]  /*1420*/  ISETP.GE.AND P1, PT, R2, 0x1, PT ;  /* 0x000000010200780c */ /* 0x000fda0003f26270 */
[----:B-12-4-:R-:W-:Y:S05]  /*1430*/  @!P1 BRA `(.L_x_37) ;  /* 0x0000000c00fc9947 */ /* 0x016fea0003800000 */
[----:B------:R-:W-:Y:S01]  /*1440*/  ISETP.NE.AND P2, PT, R16, RZ, PT ;  /* 0x000000ff1000720c */ /* 0x000fe20003f45270 */
[----:B------:R-:W-:Y:S01]  /*1450*/  BSSY.RECONVERGENT B1, `(.L_x_38) ;  /* 0x0000084000017945 */ /* 0x000fe20003800200 */
[----:B------:R-:W-:Y:S02]  /*1460*/  IMAD.SHL.U32 R6, R3, 0x2, RZ ;  /* 0x0000000203067824 */ /* 0x000fe400078e00ff */
[----:B------:R-:W-:-:S09]  /*1470*/  IMAD.MOV.U32 R4, RZ, RZ, RZ ;  /* 0x000000ffff047224 */ /* 0x000fd200078e00ff */
[----:B------:R-:W-:Y:S05]  /*1480*/  @!P2 BRA `(.L_x_39) ;  /* 0x000000080000a947 */ /* 0x000fea0003800000 */
[----:B------:R-:W3:Y:S01]  /*1490*/  LDC.64 R4, c[0x0][0x398] ;  /* 0x0000e600ff047b82 */ /* 0x000ee20000000a00 */
[----:B------:R-:W-:Y:S01]  /*14a0*/  BSSY.RECONVERGENT B0, `(.L_x_40) ;  /* 0x000007d000007945 */ /* 0x000fe20003800200 */
[----:B----4-:R-:W-:-:S07]  /*14b0*/  IMAD.MOV.U32 R9, RZ, RZ, RZ ;  /* 0x000000ffff097224 */ /* 0x010fce00078e00ff */
.L_x_57:
[----:B---3--:R-:W-:Y:S01]  /*14c0*/  IMAD.MOV.U32 R2, RZ, RZ, R4 ;  /* 0x000000ffff027224 */ /* 0x008fe200078e0004 */
[----:B------:R-:W-:Y:S03]  /*14d0*/  BSSY.RECONVERGENT B2, `(.L_x_41) ;  /* 0x0000015000027945 */ /* 0x000fe60003800200 */
[----:B-12---:R-:W-:Y:S02]  /*14e0*/  IMAD R19, R7, R2, R9 ;  /* 0x0000000207137224 */ /* 0x006fe400078e0209 */
[----:B------:R-:W-:Y:S02]  /*14f0*/  VIADD R9, R9, 0x8 ;  /* 0x0000000809097836 */ /* 0x000fe40000000000 */
[CC--:B----4-:R-:W-:Y:S01]  /*1500*/  IMAD R8, R6.reuse, R19.reuse, RZ ;  /* 0x0000001306087224 */ /* 0x0d0fe200078e02ff */
[----:B------:R-:W-:Y:S01]  /*1510*/  IADD3 R11, PT, PT, R19, 0x2, RZ ;  /* 0x00000002130b7810 */ /* 0x000fe20007ffe0ff */
[----:B------:R-:W-:-:S02]  /*1520*/  IMAD R18, R6, R19, R6 ;  /* 0x0000001306127224 */ /* 0x000fc400078e0206 */
[----:B------:R-:W-:Y:S01]  /*1530*/  VIADD R15, R19, 0x3 ;  /* 0x00000003130f7836 */ /* 0x000fe20000000000 */
[----:B------:R-:W-:Y:S01]  /*1540*/  ISETP.GE.AND P1, PT, R8, R5, PT ;  /* 0x000000050800720c */ /* 0x000fe20003f26270 */
[----:B------:R-:W-:Y:S01]  /*1550*/  IMAD R20, R6, R11, RZ ;  /* 0x0000000b06147224 */ /* 0x000fe200078e02ff */
[----:B------:R-:W-:-:S04]  /*1560*/  ISETP.GE.AND P2, PT, R18, R5, PT ;  /* 0x000000051200720c */ /* 0x000fc80003f46270 */
[----:B------:R-:W-:-:S07]  /*1570*/  ISETP.GE.AND P3, PT, R20, R5, PT ;  /* 0x000000051400720c */ /* 0x000fce0003f66270 */
[----:B------:R-:W-:Y:S06]  /*1580*/  @P1 BRA `(.L_x_42) ;  /* 0x0000000000241947 */ /* 0x000fec0003800000 */
[----:B------:R-:W1:Y:S01]  /*1590*/  S2UR UR5, SR_CgaCtaId ;  /* 0x00000000000579c3 */ /* 0x000e620000008800 */
[----:B------:R-:W-:Y:S02]  /*15a0*/  UMOV UR4, 0x400 ;  /* 0x0000040000047882 */ /* 0x000fe40000000000 */
[----:B-1----:R-:W-:-:S06]  /*15b0*/  ULEA UR4, UR5, UR4, 0x18 ;  /* 0x0000000405047291 */ /* 0x002fcc000f8ec0ff */
[----:B------:R-:W-:-:S05]  /*15c0*/  LEA R8, R8, UR4, 0x2 ;  /* 0x0000000408087c11 */ /* 0x000fca000f8e10ff */
[----:B------:R-:W-:Y:S01]  /*15d0*/  IMAD R11, R3, 0x4, R8 ;  /* 0x00000004030b7824 */ /* 0x000fe200078e0208 */
[----:B------:R-:W-:Y:S05]  /*15e0*/  LDS R10, [R8] ;  /* 0x00000000080a7984 */ /* 0x000fea0000000800 */
[----:B------:R-:W1:Y:S02]  /*15f0*/  LDS R11, [R11] ;  /* 0x000000000b0b7984 */ /* 0x000e640000000800 */
[----:B-1----:R-:W-:-:S05]  /*1600*/  IMAD.IADD R13, R10, 0x1, R11 ;  /* 0x000000010a0d7824 */ /* 0x002fca00078e020b */
[----:B------:R1:W-:Y:S02]  /*1610*/  STS [R8], R13 ;  /* 0x0000000d08007388 */ /* 0x0003e40000000800 */
.L_x_42:
[----:B------:R-:W-:Y:S05]  /*1620*/  BSYNC.RECONVERGENT B2 ;  /* 0x0000000000027941 */ /* 0x000fea0003800200 */
.L_x_41:
[----:B------:R-:W-:Y:S04]  /*1630*/  BSSY.RECONVERGENT B2, `(.L_x_43) ;  /* 0x000000b000027945 */ /* 0x000fe80003800200 */
[----:B------:R-:W-:Y:S05]  /*1640*/  @P2 BRA `(.L_x_44) ;  /* 0x0000000000242947 */ /* 0x000fea0003800000 */
[----:B------:R-:W2:Y:S01]  /*1650*/  S2UR UR5, SR_CgaCtaId ;  /* 0x00000000000579c3 */ /* 0x000ea20000008800 */
[----:B------:R-:W-:Y:S02]  /*1660*/  UMOV UR4, 0x400 ;  /* 0x0000040000047882 */ /* 0x000fe40000000000 */
[----:B--2---:R-:W-:-:S06]  /*1670*/  ULEA UR4, UR5, UR4, 0x18 ;  /* 0x0000000405047291 */ /* 0x004fcc000f8ec0ff */
[----:B-1----:R-:W-:-:S04]  /*1680*/  LEA R8, R18, UR4, 0x2 ;  /* 0x0000000412087c11 */ /* 0x002fc8000f8e10ff */
[----:B------:R-:W-:Y:S01]  /*1690*/  LEA R11, R3, R8, 0x2 ;  /* 0x00000008030b7211 */ /* 0x000fe200078e10ff */
[----:B------:R-:W-:Y:S05]  /*16a0*/  LDS R10, [R8] ;  /* 0x00000000080a7984 */ /* 0x000fea0000000800 */
[----:B------:R-:W1:Y:S02]  /*16b0*/  LDS R11, [R11] ;  /* 0x000000000b0b7984 */ /* 0x000e640000000800 */
[----:B-1----:R-:W-:-:S05]  /*16c0*/  IMAD.IADD R13, R10, 0x1, R11 ;  /* 0x000000010a0d7824 */ /* 0x002fca00078e020b */
[----:B------:R2:W-:Y:S02]  /*16d0*/  STS [R8], R13 ;  /* 0x0000000d08007388 */ /* 0x0005e40000000800 */
.L_x_44:
[----:B------:R-:W-:Y:S05]  /*16e0*/  BSYNC.RECONVERGENT B2 ;  /* 0x0000000000027941 */ /* 0x000fea0003800200 */
.L_x_43:
[----:B------:R-:W-:Y:S04]  /*16f0*/  BSSY.RECONVERGENT B2, `(.L_x_45) ;  /* 0x000000b000027945 */ /* 0x000fe80003800200 */
[----:B------:R-:W-:Y:S05]  /*1700*/  @P3 BRA `(.L_x_46) ;  /* 0x0000000000243947 */ /* 0x000fea0003800000 */
[----:B------:R-:W3:Y:S01]  /*1710*/  S2UR UR5, SR_CgaCtaId ;  /* 0x00000000000579c3 */ /* 0x000ee20000008800 */
[----:B------:R-:W-:Y:S02]  /*1720*/  UMOV UR4, 0x400 ;  /* 0x0000040000047882 */ /* 0x000fe40000000000 */
[----:B---3--:R-:W-:-:S06]  /*1730*/  ULEA UR4, UR5, UR4, 0x18 ;  /* 0x0000000405047291 */ /* 0x008fcc000f8ec0ff */
[----:B-12---:R-:W-:-:S05]  /*1740*/  LEA R8, R20, UR4, 0x2 ;  /* 0x0000000414087c11 */ /* 0x006fca000f8e10ff */
[----:B------:R-:W-:Y:S01]  /*1750*/  IMAD R11, R3, 0x4, R8 ;  /* 0x00000004030b7824 */ /* 0x000fe200078e0208 */
[----:B------:R-:W-:Y:S05]  /*1760*/  LDS R10, [R8] ;  /* 0x00000000080a7984 */ /* 0x000fea0000000800 */
[----:B------:R-:W1:Y:S02]  /*1770*/  LDS R11, [R11] ;  /* 0x000000000b0b7984 */ /* 0x000e640000000800 */
[----:B-1----:R-:W-:-:S05]  /*1780*/  IMAD.IADD R13, R10, 0x1, R11 ;  /* 0x000000010a0d7824 */ /* 0x002fca00078e020b */
[----:B------:R3:W-:Y:S02]  /*1790*/  STS [R8], R13 ;  /* 0x0000000d08007388 */ /* 0x0007e40000000800 */
.L_x_46:
[----:B------:R-:W-:Y:S05]  /*17a0*/  BSYNC.RECONVERGENT B2 ;  /* 0x0000000000027941 */ /* 0x000fea0003800200 */
.L_x_45:
[----:B-123--:R-:W-:Y:S01]  /*17b0*/  IMAD R8, R6, R15, RZ ;  /* 0x0000000f06087224 */ /* 0x00efe200078e02ff */
[C---:B------:R-:W-:Y:S01]  /*17c0*/  IADD3 R13, PT, PT, R19.reuse, 0x5, RZ ;  /* 0x00000005130d7810 */ /* 0x040fe20007ffe0ff */
[C---:B------:R-:W-:Y:S01]  /*17d0*/  VIADD R11, R19.reuse, 0x4 ;  /* 0x00000004130b7836 */ /* 0x040fe20000000000 */
[----:B------:R-:W-:Y:S01]  /*17e0*/  BSSY.RECONVERGENT B2, `(.L_x_47) ;  /* 0x0000017000027945 */ /* 0x000fe20003800200 */
[C---:B------:R-:W-:Y:S01]  /*17f0*/  VIADD R17, R19.reuse, 0x6 ;  /* 0x0000000613117836 */ /* 0x040fe20000000000 */
[----:B------:R-:W-:Y:S01]  /*1800*/  ISETP.GE.AND P6, PT, R8, R5, PT ;  /* 0x000000050800720c */ /* 0x000fe20003fc6270 */
[----:B------:R-:W-:Y:S01]  /*1810*/  VIADD R19, R19, 0x7 ;  /* 0x0000000713137836 */ /* 0x000fe20000000000 */
[----:B------:R-:W-:Y:S01]  /*1820*/  ISETP.NE.AND P1, PT, R9, R0, PT ;  /* 0x000000000900720c */ /* 0x000fe20003f25270 */
[C---:B------:R-:W-:Y:S02]  /*1830*/  IMAD R18, R6.reuse, R11, RZ ;  /* 0x0000000b06127224 */ /* 0x040fe400078e02ff */
[----:B------:R-:W-:-:S02]  /*1840*/  IMAD R20, R6, R13, RZ ;  /* 0x0000000d06147224 */ /* 0x000fc400078e02ff */
[----:B------:R-:W-:Y:S01]  /*1850*/  IMAD R22, R6, R17, RZ ;  /* 0x0000001106167224 */ /* 0x000fe200078e02ff */
[----:B------:R-:W-:Y:S01]  /*1860*/  ISETP.GE.AND P2, PT, R18, R5, PT ;  /* 0x000000051200720c */ /* 0x000fe20003f46270 */
[----:B------:R-:W-:Y:S01]  /*1870*/  IMAD R24, R6, R19, RZ ;  /* 0x0000001306187224 */ /* 0x000fe200078e02ff */
[-C--:B------:R-:W-:Y:S02]  /*1880*/  ISETP.GE.AND P3, PT, R20, R5.reuse, PT ;  /* 0x000000051400720c */ /* 0x080fe40003f66270 */
[-C--:B------:R-:W-:Y:S02]  /*1890*/  ISETP.GE.AND P4, PT, R22, R5.reuse, PT ;  /* 0x000000051600720c */ /* 0x080fe40003f86270 */
[----:B------:R-:W-:Y:S01]  /*18a0*/  ISETP.GE.AND P5, PT, R24, R5, PT ;  /* 0x000000051800720c */ /* 0x000fe20003fa6270 */
[----:B------:R-:W-:-:S12]  /*18b0*/  @P6 BRA `(.L_x_48) ;  /* 0x0000000000246947 */ /* 0x000fd80003800000 */
        /* <DEDUP_REMOVED lines=9> */
.L_x_48:
[----:B------:R-:W-:Y:S05]  /*1950*/  BSYNC.RECONVERGENT B2 ;  /* 0x0000000000027941 */ /* 0x000fea0003800200 */
.L_x_47:
        /* <DEDUP_REMOVED lines=11> */
.L_x_50:
[----:B------:R-:W-:Y:S05]  /*1a10*/  BSYNC.RECONVERGENT B2 ;  /* 0x0000000000027941 */ /* 0x000fea0003800200 */
.L_x_49:
        /* <DEDUP_REMOVED lines=11> */
.L_x_52:
[----:B------:R-:W-:Y:S05]  /*1ad0*/  BSYNC.RECONVERGENT B2 ;  /* 0x0000000000027941 */ /* 0x000fea0003800200 */
.L_x_51:
[----:B------:R-:W-:Y:S04]  /*1ae0*/  BSSY.RECONVERGENT B2, `(.L_x_53) ;  /* 0x000000b000027945 */ /* 0x000fe80003800200 */
[----:B------:R-:W-:Y:S05]  /*1af0*/  @P4 BRA `(.L_x_54) ;  /* 0x0000000000244947 */ /* 0x000fea0003800000 */
[----:B------:R-:W4:Y:S01]  /*1b00*/  S2UR UR5, SR_CgaCtaId ;  /* 0x00000000000579c3 */ /* 0x000f220000008800 */
[----:B------:R-:W-:Y:S02]  /*1b10*/  UMOV UR4, 0x400 ;  /* 0x0000040000047882 */ /* 0x000fe40000000000 */
[----:B----4-:R-:W-:-:S06]  /*1b20*/  ULEA UR4, UR5, UR4, 0x18 ;  /* 0x0000000405047291 */ /* 0x010fcc000f8ec0ff */
[----:B-123--:R-:W-:-:S05]  /*1b30*/  LEA R8, R22, UR4, 0x2 ;  /* 0x0000000416087c11 */ /* 0x00efca000f8e10ff */
[----:B------:R-:W-:Y:S01]  /*1b40*/  IMAD R11, R3, 0x4, R8 ;  /* 0x00000004030b7824 */ /* 0x000fe200078e0208 */
[----:B------:R-:W-:Y:S05]  /*1b50*/  LDS R10, [R8] ;  /* 0x00000000080a7984 */ /* 0x000fea0000000800 */
[----:B------:R-:W1:Y:S02]  /*1b60*/  LDS R11, [R11] ;  /* 0x000000000b0b7984 */ /* 0x000e640000000800 */
[----:B-1----:R-:W-:-:S05]  /*1b70*/  IADD3 R13, PT, PT, R10, R11, RZ ;  /* 0x0000000b0a0d7210 */ /* 0x002fca0007ffe0ff */
[----:B------:R4:W-:Y:S02]  /*1b80*/  STS [R8], R13 ;  /* 0x0000000d08007388 */ /* 0x0009e40000000800 */
.L_x_54:
[----:B------:R-:W-:Y:S05]  /*1b90*/  BSYNC.RECONVERGENT B2 ;  /* 0x0000000000027941 */ /* 0x000fea0003800200 */
.L_x_53:
[----:B------:R-:W-:Y:S04]  /*1ba0*/  BSSY.RECONVERGENT B2, `(.L_x_55) ;  /* 0x000000b000027945 */ /* 0x000fe80003800200 */
[----:B------:R-:W-:Y:S05]  /*1bb0*/  @P5 BRA `(.L_x_56) ;  /* 0x0000000000245947 */ /* 0x000fea0003800000 */
[----:B------:R-:W5:Y:S01]  /*1bc0*/  S2UR UR5, SR_CgaCtaId ;  /* 0x00000000000579c3 */ /* 0x000f620000008800 */
[----:B------:R-:W-:Y:S02]  /*1bd0*/  UMOV UR4, 0x400 ;  /* 0x0000040000047882 */ /* 0x000fe40000000000 */
[----:B-----5:R-:W-:-:S06]  /*1be0*/  ULEA UR4, UR5, UR4, 0x18 ;  /* 0x0000000405047291 */ /* 0x020fcc000f8ec0ff */
[----:B-1234-:R-:W-:-:S05]  /*1bf0*/  LEA R8, R24, UR4, 0x2 ;  /* 0x0000000418087c11 */ /* 0x01efca000f8e10ff */
[----:B------:R-:W-:Y:S01]  /*1c00*/  IMAD R11, R3, 0x4, R8 ;  /* 0x00000004030b7824 */ /* 0x000fe200078e0208 */
[----:B------:R-:W-:Y:S05]  /*1c10*/  LDS R10, [R8] ;  /* 0x00000000080a7984 */ /* 0x000fea0000000800 */
[----:B------:R-:W1:Y:S02]  /*1c20*/  LDS R11, [R11] ;  /* 0x000000000b0b7984 */ /* 0x000e640000000800 */
[----:B-1----:R-:W-:-:S05]  /*1c30*/  IMAD.IADD R13, R10, 0x1, R11 ;  /* 0x000000010a0d7824 */ /* 0x002fca00078e020b */
[----:B------:R1:W-:Y:S02]  /*1c40*/  STS [R8], R13 ;  /* 0x0000000d08007388 */ /* 0x0003e40000000800 */
.L_x_56:
[----:B------:R-:W-:Y:S05]  /*1c50*/  BSYNC.RECONVERGENT B2 ;  /* 0x0000000000027941 */ /* 0x000fea0003800200 */
.L_x_55:
[----:B------:R-:W-:Y:S05]  /*1c60*/  @P1 BRA `(.L_x_57) ;  /* 0xfffffff800141947 */ /* 0x000fea000383ffff */
[----:B------:R-:W-:Y:S05]  /*1c70*/  BSYNC.RECONVERGENT B0 ;  /* 0x0000000000007941 */ /* 0x000fea0003800200 */
.L_x_40:
[----:B------:R-:W-:-:S07]  /*1c80*/  IMAD.MOV.U32 R4, RZ, RZ, R0 ;  /* 0x000000ffff047224 */ /* 0x000fce00078e0000 */
.L_x_39:
[----:B------:R-:W-:Y:S05]  /*1c90*/  BSYNC.RECONVERGENT B1 ;  /* 0x0000000000017941 */ /* 0x000fea0003800200 */
.L_x_38:
[----:B------:R-:W-:Y:S01]  /*1ca0*/  ISETP.NE.AND P1, PT, R12, RZ, PT ;  /* 0x000000ff0c00720c */ /* 0x000fe20003f25270 */
[----:B------:R-:W-:-:S12]  /*1cb0*/  BSSY.RECONVERGENT B0, `(.L_x_37) ;  /* 0x0000077000007945 */ /* 0x000fd80003800200 */
[----:B------:R-:W-:Y:S05]  /*1cc0*/  @!P1 BRA `(.L_x_58) ;  /* 0x0000000400d49947 */ /* 0x000fea0003800000 */
[----:B------:R-:W-:Y:S04]  /*1cd0*/  BSSY.RECONVERGENT B1, `(.L_x_59) ;  /* 0x000003f000017945 */ /* 0x000fe80003800200 */
[----:B------:R-:W-:Y:S05]  /*1ce0*/  @!P0 BRA `(.L_x_60) ;  /* 0x0000000000f48947 */ /* 0x000fea0003800000 */
[----:B----4-:R-:W4:Y:S01]  /*1cf0*/  LDC R10, c[0x0][0x39c] ;  /* 0x0000e700ff0a7b82 */ /* 0x010f220000000800 */
[----:B-1----:R-:W-:Y:S01]  /*1d00*/  IMAD R11, R7, R2, R4 ;  /* 0x00000002070b7224 */ /* 0x002fe200078e0204 */
[----:B------:R-:W-:Y:S03]  /*1d10*/  BSSY.RECONVERGENT B2, `(.L_x_61) ;  /* 0x0000015000027945 */ /* 0x000fe60003800200 */
[CC--:B--23--:R-:W-:Y:S01]  /*1d20*/  IMAD R8, R6.reuse, R11.reuse, RZ ;  /* 0x0000000b06087224 */ /* 0x0ccfe200078e02ff */
[C---:B------:R-:W-:Y:S01]  /*1d30*/  IADD3 R9, PT, PT, R11.reuse, 0x3, RZ ;  /* 0x000000030b097810 */ /* 0x040fe20007ffe0ff */
[----:B------:R-:W-:Y:S02]  /*1d40*/  VIADD R5, R11, 0x2 ;  /* 0x000000020b057836 */ /* 0x000fe40000000000 */
[C---:B------:R-:W-:Y:S02]  /*1d50*/  IMAD R11, R6.reuse, R11, R6 ;  /* 0x0000000b060b7224 */ /* 0x040fe400078e0206 */
[----:B------:R-:W-:-:S02]  /*1d60*/  IMAD R13, R6, R5, RZ ;  /* 0x00000005060d7224 */ /* 0x000fc400078e02ff */
[----:B------:R-:W-:Y:S01]  /*1d70*/  IMAD R15, R6, R9, RZ ;  /* 0x00000009060f7224 */ /* 0x000fe200078e02ff */
[-C--:B----4-:R-:W-:Y:S02]  /*1d80*/  ISETP.GE.AND P1, PT, R8, R10.reuse, PT ;  /* 0x0000000a0800720c */ /* 0x090fe40003f26270 */
[-C--:B------:R-:W-:Y:S02]  /*1d90*/  ISETP.GE.AND P2, PT, R11, R10.reuse, PT ;  /* 0x0000000a0b00720c */ /* 0x080fe40003f46270 */
[-C--:B------:R-:W-:Y:S02]  /*1da0*/  ISETP.GE.AND P3, PT, R13, R10.reuse, PT ;  /* 0x0000000a0d00720c */ /* 0x080fe40003f66270 */
[----:B------:R-:W-:-:S07]  /*1db0*/  ISETP.GE.AND P4, PT, R15, R10, PT ;  /* 0x0000000a0f00720c */ /* 0x000fce0003f86270 */
[----:B------:R-:W-:Y:S06]  /*1dc0*/  @P1 BRA `(.L_x_62) ;  /* 0x0000000000241947 */ /* 0x000fec0003800000 */
[----:B------:R-:W1:Y:S01]  /*1dd0*/  S2UR UR5, SR_CgaCtaId ;  /* 0x00000000000579c3 */ /* 0x000e620000008800 */
[----:B------:R-:W-:Y:S02]  /*1de0*/  UMOV UR4, 0x400 ;  /* 0x0000040000047882 */ /* 0x000fe40000000000 */
[----:B-1----:R-:W-:-:S06]  /*1df0*/  ULEA UR4, UR5, UR4, 0x18 ;  /* 0x0000000405047291 */ /* 0x002fcc000f8ec0ff */
[----:B------:R-:W-:-:S05]  /*1e00*/  LEA R8, R8, UR4, 0x2 ;  /* 0x0000000408087c11 */ /* 0x000fca000f8e10ff */
[----:B------:R-:W-:Y:S01]  /*1e10*/  IMAD R9, R3, 0x4, R8 ;  /* 0x0000000403097824 */ /* 0x000fe200078e0208 */
[----:B------:R-:W-:Y:S04]  /*1e20*/  LDS R5, [R8] ;  /* 0x0000000008057984 */ /* 0x000fe80000000800 */
[----:B------:R-:W1:Y:S02]  /*1e30*/  LDS R10, [R9] ;  /* 0x00000000090a7984 */ /* 0x000e640000000800 */
[----:B-1----:R-:W-:-:S05]  /*1e40*/  IMAD.IADD R5, R5, 0x1, R10 ;  /* 0x0000000105057824 */ /* 0x002fca00078e020a */
[----:B------:R1:W-:Y:S02]  /*1e50*/  STS [R8], R5 ;  /* 0x0000000508007388 */ /* 0x0003e40000000800 */
.L_x_62:
[----:B------:R-:W-:Y:S05]  /*1e60*/  BSYNC.RECONVERGENT B2 ;  /* 0x0000000000027941 */ /* 0x000fea0003800200 */
.L_x_61:
[----:B------:R-:W-:Y:S04]  /*1e70*/  BSSY.RECONVERGENT B2, `(.L_x_63) ;  /* 0x000000b000027945 */ /* 0x000fe80003800200 */
[----:B------:R-:W-:Y:S05]  /*1e80*/  @P2 BRA `(.L_x_64) ;  /* 0x0000000000242947 */ /* 0x000fea0003800000 */
[----:B------:R-:W2:Y:S01]  /*1e90*/  S2UR UR5, SR_CgaCtaId ;  /* 0x00000000000579c3 */ /* 0x000ea20000008800 */
[----:B------:R-:W-:Y:S02]  /*1ea0*/  UMOV UR4, 0x400 ;  /* 0x0000040000047882 */ /* 0x000fe40000000000 */
[----:B--2---:R-:W-:-:S06]  /*1eb0*/  ULEA UR4, UR5, UR4, 0x18 ;  /* 0x0000000405047291 */ /* 0x004fcc000f8ec0ff */
[----:B-1----:R-:W-:-:S05]  /*1ec0*/  LEA R8, R11, UR4, 0x2 ;  /* 0x000000040b087c11 */ /* 0x002fca000f8e10ff */
[----:B------:R-:W-:Y:S01]  /*1ed0*/  IMAD R9, R3, 0x4, R8 ;  /* 0x0000000403097824 */ /* 0x000fe200078e0208 */
[----:B------:R-:W-:Y:S04]  /*1ee0*/  LDS R5, [R8] ;  /* 0x0000000008057984 */ /* 0x000fe80000000800 */
[----:B------:R-:W1:Y:S02]  /*1ef0*/  LDS R10, [R9] ;  /* 0x00000000090a7984 */ /* 0x000e640000000800 */
[----:B-1----:R-:W-:-:S05]  /*1f00*/  IMAD.IADD R5, R5, 0x1, R10 ;  /* 0x0000000105057824 */ /* 0x002fca00078e020a */
[----:B------:R2:W-:Y:S02]  /*1f10*/  STS [R8], R5 ;  /* 0x0000000508007388 */ /* 0x0005e40000000800 */
.L_x_64:
[----:B------:R-:W-:Y:S05]  /*1f20*/  BSYNC.RECONVERGENT B2 ;  /* 0x0000000000027941 */ /* 0x000fea0003800200 */
.L_x_63:
[----:B------:R-:W-:Y:S04]  /*1f30*/  BSSY.RECONVERGENT B2, `(.L_x_65) ;  /* 0x000000b000027945 */ /* 0x000fe80003800200 */
[----:B------:R-:W-:Y:S05]  /*1f40*/  @P3 BRA `(.L_x_66) ;  /* 0x0000000000243947 */ /* 0x000fea0003800000 */
[----:B------:R-:W3:Y:S01]  /*1f50*/  S2UR UR5, SR_CgaCtaId ;  /* 0x00000000000579c3 */ /* 0x000ee20000008800 */
[----:B------:R-:W-:Y:S02]  /*1f60*/  UMOV UR4, 0x400 ;  /* 0x0000040000047882 */ /* 0x000fe40000000000 */
[----:B---3--:R-:W-:-:S06]  /*1f70*/  ULEA UR4, UR5, UR4, 0x18 ;  /* 0x0000000405047291 */ /* 0x008fcc000f8ec0ff */
[----:B-12---:R-:W-:-:S04]  /*1f80*/  LEA R8, R13, UR4, 0x2 ;  /* 0x000000040d087c11 */ /* 0x006fc8000f8e10ff */
[----:B------:R-:W-:Y:S01]  /*1f90*/  LEA R9, R3, R8, 0x2 ;  /* 0x0000000803097211 */ /* 0x000fe200078e10ff */
[----:B------:R-:W-:Y:S04]  /*1fa0*/  LDS R5, [R8] ;  /* 0x0000000008057984 */ /* 0x000fe80000000800 */
[----:B------:R-:W1:Y:S02]  /*1fb0*/  LDS R10, [R9] ;  /* 0x00000000090a7984 */ /* 0x000e640000000800 */
[----:B-1----:R-:W-:-:S05]  /*1fc0*/  IMAD.IADD R5, R5, 0x1, R10 ;  /* 0x0000000105057824 */ /* 0x002fca00078e020a */
[----:B------:R3:W-:Y:S02]  /*1fd0*/  STS [R8], R5 ;  /* 0x0000000508007388 */ /* 0x0007e40000000800 */
.L_x_66:
[----:B------:R-:W-:Y:S05]  /*1fe0*/  BSYNC.RECONVERGENT B2 ;  /* 0x0000000000027941 */ /* 0x000fea0003800200 */
.L_x_65:
[----:B------:R-:W-:Y:S04]  /*1ff0*/  BSSY.RECONVERGENT B2, `(.L_x_67) ;  /* 0x000000b000027945 */ /* 0x000fe80003800200 */
[----:B------:R-:W-:Y:S05]  /*2000*/  @P4 BRA `(.L_x_68) ;  /* 0x0000000000244947 */ /* 0x000fea0003800000 */
[----:B------:R-:W4:Y:S01]  /*2010*/  S2UR UR5, SR_CgaCtaId ;  /* 0x00000000000579c3 */ /* 0x000f220000008800 */
[----:B------:R-:W-:Y:S02]  /*2020*/  UMOV UR4, 0x400 ;  /* 0x0000040000047882 */ /* 0x000fe40000000000 */
[----:B----4-:R-:W-:-:S06]  /*2030*/  ULEA UR4, UR5, UR4, 0x18 ;  /* 0x0000000405047291 */ /* 0x010fcc000f8ec0ff */
[----:B-123--:R-:W-:-:S05]  /*2040*/  LEA R8, R15, UR4, 0x2 ;  /* 0x000000040f087c11 */ /* 0x00efca000f8e10ff */
[----:B------:R-:W-:Y:S01]  /*2050*/  IMAD R9, R3, 0x4, R8 ;  /* 0x0000000403097824 */ /* 0x000fe200078e0208 */
[----:B------:R-:W-:Y:S04]  /*2060*/  LDS R5, [R8] ;  /* 0x0000000008057984 */ /* 0x000fe80000000800 */
[----:B------:R-:W1:Y:S02]  /*2070*/  LDS R10, [R9] ;  /* 0x00000000090a7984 */ /* 0x000e640000000800 */
[----:B-1----:R-:W-:-:S05]  /*2080*/  IMAD.IADD R5, R5, 0x1, R10 ;  /* 0x0000000105057824 */ /* 0x002fca00078e020a */
[----:B------:R4:W-:Y:S02]  /*2090*/  STS [R8], R5 ;  /* 0x0000000508007388 */ /* 0x0009e40000000800 */
.L_x_68:
[----:B------:R-:W-:Y:S05]  /*20a0*/  BSYNC.RECONVERGENT B2 ;  /* 0x0000000000027941 */ /* 0x000fea0003800200 */
.L_x_67:
[----:B------:R-:W-:-:S07]  /*20b0*/  VIADD R4, R4, 0x4 ;  /* 0x0000000404047836 */ /* 0x000fce0000000000 */
.L_x_60:
[----:B------:R-:W-:Y:S05]  /*20c0*/  BSYNC.RECONVERGENT B1 ;  /* 0x0000000000017941 */ /* 0x000fea0003800200 */
.L_x_59:
[----:B------:R-:W-:-:S13]  /*20d0*/  ISETP.NE.AND P1, PT, R14, RZ, PT ;  /* 0x000000ff0e00720c */ /* 0x000fda0003f25270 */
[----:B------:R-:W-:Y:S05]  /*20e0*/  @!P1 BRA `(.L_x_58) ;  /* 0x0000000000cc9947 */ /* 0x000fea0003800000 */
[----:B------:R-:W-:Y:S01]  /*20f0*/  ISETP.NE.AND P1, PT, R14, 0x1, PT ;  /* 0x000000010e00780c */ /* 0x000fe20003f25270 */
[----:B------:R-:W-:-:S12]  /*2100*/  BSSY.RECONVERGENT B1, `(.L_x_69) ;  /* 0x0000021000017945 */ /* 0x000fd80003800200 */
[----:B------:R-:W-:Y:S05]  /*2110*/  @!P1 BRA `(.L_x_70) ;  /* 0x00000000007c9947 */ /* 0x000fea0003800000 */
[----:B-1234-:R-:W1:Y:S01]  /*2120*/  LDC R5, c[0x0][0x39c] ;  /* 0x0000e700ff057b82 */ /* 0x01ee620000000800 */
[----:B------:R-:W-:Y:S01]  /*2130*/  IMAD R11, R7, R2, R4 ;  /* 0x00000002070b7224 */ /* 0x000fe200078e0204 */
[----:B------:R-:W-:Y:S03]  /*2140*/  BSSY.RECONVERGENT B2, `(.L_x_71) ;  /* 0x000000f000027945 */ /* 0x000fe60003800200 */
[CC--:B------:R-:W-:Y:S02]  /*2150*/  IMAD R8, R6.reuse, R11.reuse, RZ ;  /* 0x0000000b06087224 */ /* 0x0c0fe400078e02ff */
[----:B------:R-:W-:-:S03]  /*2160*/  IMAD R11, R6, R11, R6 ;  /* 0x0000000b060b7224 */ /* 0x000fc600078e0206 */
[-C--:B-1----:R-:W-:Y:S02]  /*2170*/  ISETP.GE.AND P1, PT, R8, R5.reuse, PT ;  /* 0x000000050800720c */ /* 0x082fe40003f26270 */
[----:B------:R-:W-:-:S11]  /*2180*/  ISETP.GE.AND P2, PT, R11, R5, PT ;  /* 0x000000050b00720c */ /* 0x000fd60003f46270 */
[----:B------:R-:W-:Y:S05]  /*2190*/  @P1 BRA `(.L_x_72) ;  /* 0x0000000000241947 */ /* 0x000fea0003800000 */
[----:B------:R-:W1:Y:S01]  /*21a0*/  S2UR UR5, SR_CgaCtaId ;  /* 0x00000000000579c3 */ /* 0x000e620000008800 */
[----:B------:R-:W-:Y:S02]  /*21b0*/  UMOV UR4, 0x400 ;  /* 0x0000040000047882 */ /* 0x000fe40000000000 */
[----:B-1----:R-:W-:-:S06]  /*21c0*/  ULEA UR4, UR5, UR4, 0x18 ;  /* 0x0000000405047291 */ /* 0x002fcc000f8ec0ff */
[----:B------:R-:W-:-:S04]  /*21d0*/  LEA R8, R8, UR4, 0x2 ;  /* 0x0000000408087c11 */ /* 0x000fc8000f8e10ff */
[----:B------:R-:W-:Y:S01]  /*21e0*/  LEA R9, R3, R8, 0x2 ;  /* 0x0000000803097211 */ /* 0x000fe200078e10ff */
[----:B------:R-:W-:Y:S04]  /*21f0*/  LDS R5, [R8] ;  /* 0x0000000008057984 */ /* 0x000fe80000000800 */
[----:B------:R-:W1:Y:S02]  /*2200*/  LDS R10, [R9] ;  /* 0x00000000090a7984 */ /* 0x000e640000000800 */
[----:B-1----:R-:W-:-:S05]  /*2210*/  IMAD.IADD R5, R5, 0x1, R10 ;  /* 0x0000000105057824 */ /* 0x002fca00078e020a */
[----:B------:R1:W-:Y:S02]  /*2220*/  STS [R8], R5 ;  /* 0x0000000508007388 */ /* 0x0003e40000000800 */
.L_x_72:
[----:B------:R-:W-:Y:S05]  /*2230*/  BSYNC.RECONVERGENT B2 ;  /* 0x0000000000027941 */ /* 0x000fea0003800200 */
.L_x_71:
        /* <DEDUP_REMOVED lines=11> */
.L_x_74:
[----:B------:R-:W-:Y:S05]  /*22f0*/  BSYNC.RECONVERGENT B2 ;  /* 0x0000000000027941 */ /* 0x000fea0003800200 */
.L_x_73:
[----:B------:R-:W-:-:S07]  /*2300*/  VIADD R4, R4, 0x2 ;  /* 0x0000000204047836 */ /* 0x000fce0000000000 */
.L_x_70:
[----:B------:R-:W-:Y:S05]  /*2310*/  BSYNC.RECONVERGENT B1 ;  /* 0x0000000000017941 */ /* 0x000fea0003800200 */
.L_x_69:
[----:B------:R-:W-:-:S13]  /*2320*/  LOP3.LUT P1, RZ, R2, 0x1, RZ, 0xc0, !PT ;  /* 0x0000000102ff7812 */ /* 0x000fda000782c0ff */
[----:B------:R-:W-:Y:S05]  /*2330*/  @!P1 BRA `(.L_x_58) ;  /* 0x0000000000389947 */ /* 0x000fea0003800000 */
[----:B------:R-:W5:Y:S01]  /*2340*/  LDCU UR4, c[0x0][0x39c] ;  /* 0x00007380ff0477ac */ /* 0x000f620008000800 */
[----:B-1234-:R-:W-:-:S04]  /*2350*/  IMAD R5, R7, R2, R4 ;  /* 0x0000000207057224 */ /* 0x01efc800078e0204 */
[----:B------:R-:W-:-:S05]  /*2360*/  IMAD R5, R6, R5, RZ ;  /* 0x0000000506057224 */ /* 0x000fca00078e02ff */
[----:B-----5:R-:W-:-:S13]  /*2370*/  ISETP.GE.AND P1, PT, R5, UR4, PT ;  /* 0x0000000405007c0c */ /* 0x020fda000bf26270 */
[----:B------:R-:W-:Y:S05]  /*2380*/  @P1 BRA `(.L_x_58) ;  /* 0x0000000000241947 */ /* 0x000fea0003800000 */
[----:B------:R-:W1:Y:S01]  /*2390*/  S2UR UR5, SR_CgaCtaId ;  /* 0x00000000000579c3 */ /* 0x000e620000008800 */
[----:B------:R-:W-:Y:S02]  /*23a0*/  UMOV UR4, 0x400 ;  /* 0x0000040000047882 */ /* 0x000fe40000000000 */
[----:B-1----:R-:W-:-:S06]  /*23b0*/  ULEA UR4, UR5, UR4, 0x18 ;  /* 0x0000000405047291 */ /* 0x002fcc000f8ec0ff */
[----:B------:R-:W-:-:S04]  /*23c0*/  LEA R4, R5, UR4, 0x2 ;  /* 0x0000000405047c11 */ /* 0x000fc8000f8e10ff */
[----:B------:R-:W-:Y:S01]  /*23d0*/  LEA R6, R3, R4, 0x2 ;  /* 0x0000000403067211 */ /* 0x000fe200078e10ff */
[----:B------:R-:W-:Y:S05]  /*23e0*/  LDS R5, [R4] ;  /* 0x0000000004057984 */ /* 0x000fea0000000800 */
[----:B------:R-:W1:Y:S02]  /*23f0*/  LDS R6, [R6] ;  /* 0x0000000006067984 */ /* 0x000e640000000800 */
[----:B-1----:R-:W-:-:S05]  /*2400*/  IMAD.IADD R5, R5, 0x1, R6 ;  /* 0x0000000105057824 */ /* 0x002fca00078e0206 */
[----:B------:R1:W-:Y:S02]  /*2410*/  STS [R4], R5 ;  /* 0x0000000504007388 */ /* 0x0003e40000000800 */
.L_x_58:
[----:B------:R-:W-:Y:S05]  /*2420*/  BSYNC.RECONVERGENT B0 ;  /* 0x0000000000007941 */ /* 0x000fea0003800200 */
.L_x_37:
[----:B------:R-:W5:Y:S01]  /*2430*/  LDCU UR4, c[0x0][0x39c] ;  /* 0x00007380ff0477ac */ /* 0x000f620008000800 */
[----:B------:R-:W-:Y:S01]  /*2440*/  IMAD.SHL.U32 R3, R3, 0x2, RZ ;  /* 0x0000000203037824 */ /* 0x000fe200078e00ff */
[----:B------:R-:W-:Y:S04]  /*2450*/  BAR.SYNC.DEFER_BLOCKING 0x0 ;  /* 0x0000000000007b1d */ /* 0x000fe80000010000 */
[----:B-----5:R-:W-:-:S13]  /*2460*/  ISETP.GE.AND P1, PT, R3, UR4, PT ;  /* 0x0000000403007c0c */ /* 0x020fda000bf26270 */
[----:B------:R-:W-:Y:S05]  /*2470*/  @!P1 BRA `(.L_x_75) ;  /* 0xffffffec00e09947 */ /* 0x000fea000383ffff */
.L_x_36:
[----:B------:R-:W5:Y:S01]  /*2480*/  S2UR UR5, SR_CgaCtaId ;  /* 0x00000000000579c3 */ /* 0x000f620000008800 */
[----:B-1234-:R-:W1:Y:S01]  /*2490*/  S2R R5, SR_TID.X ;  /* 0x0000000000057919 */ /* 0x01ee620000002100 */
[----:B------:R-:W-:Y:S02]  /*24a0*/  UMOV UR4, 0x400 ;  /* 0x0000040000047882 */ /* 0x000fe40000000000 */
[----:B-----5:R-:W-:-:S09]  /*24b0*/  ULEA UR4, UR5, UR4, 0x18 ;  /* 0x0000000405047291 */ /* 0x020fd2000f8ec0ff */
[----:B------:R-:W2:Y:S01]  /*24c0*/  LDS R0, [UR4] ;  /* 0x00000004ff007984 */ /* 0x000ea20008000800 */
[----:B-1----:R-:W-:-:S13]  /*24d0*/  ISETP.NE.AND P0, PT, R5, RZ, PT ;  /* 0x000000ff0500720c */ /* 0x002fda0003f05270 */
[----:B------:R-:W1:Y:S02]  /*24e0*/  @!P0 LDC R4, c[0x0][0x3a4] ;  /* 0x0000e900ff048b82 */ /* 0x000e640000000800 */
[----:B-1----:R1:W-:Y:S04]  /*24f0*/  @!P0 STS [UR4], R4 ;  /* 0x00000004ff008988 */ /* 0x0023e80008000804 */
[----:B--2---:R1:W-:Y:S02]  /*2500*/  @!P0 STS [UR4+0x1000], R0 ;  /* 0x00100000ff008988 */ /* 0x0043e40008000804 */
[----:B------:R-:W-:Y:S01]  /*2510*/  BAR.SYNC.DEFER_BLOCKING 0x0 ;  /* 0x0000000000007b1d */ /* 0x000fe20000010000 */
[----:B------:R-:W-:-:S13]  /*2520*/  ISETP.GE.AND P0, PT, R3, 0x2, PT ;  /* 0x000000020300780c */ /* 0x000fda0003f06270 */
[----:B-1----:R-:W-:Y:S05]  /*2530*/  @!P0 BRA `(.L_x_76) ;  /* 0x0000001800548947 */ /* 0x002fea0003800000 */
[C---:B------:R-:W-:Y:S01]  /*2540*/  VIADD R4, R2.reuse, 0xffffffff ;  /* 0xffffffff02047836 */ /* 0x040fe20000000000 */
[C---:B------:R-:W-:Y:S02]  /*2550*/  LOP3.LUT R35, R2.reuse, 0x7, RZ, 0xc0, !PT ;  /* 0x0000000702237812 */ /* 0x040fe400078ec0ff */
[----:B------:R-:W-:Y:S02]  /*2560*/  LOP3.LUT R36, R2, 0x3, RZ, 0xc0, !PT ;  /* 0x0000000302247812 */ /* 0x000fe400078ec0ff */
[----:B------:R-:W-:Y:S01]  /*2570*/  ISETP.GE.U32.AND P0, PT, R4, 0x7, PT ;  /* 0x000000070400780c */ /* 0x000fe20003f06070 */
[----:B------:R-:W-:Y:S01]  /*2580*/  IMAD R4, R5, R2, RZ ;  /* 0x0000000205047224 */ /* 0x000fe200078e02ff */
[----:B------:R-:W-:Y:S02]  /*2590*/  LOP3.LUT R2, R2, 0x7ffffff8, RZ, 0xc0, !PT ;  /* 0x7ffffff802027812 */ /* 0x000fe400078ec0ff */
[----:B------:R-:W-:-:S09]  /*25a0*/  P2R R37, PR, RZ, 0x1 ;  /* 0x00000001ff257803 */ /* 0x000fd20000000000 */
.L_x_115:
[----:B-1----:R-:W1:Y:S01]  /*25b0*/  LDCU UR4, c[0x0][0x398] ;  /* 0x00007300ff0477ac */ /* 0x002e620008000800 */
[--C-:B------:R-:W-:Y:S01]  /*25c0*/  IMAD.MOV.U32 R5, RZ, RZ, R3.reuse ;  /* 0x000000ffff057224 */ /* 0x100fe200078e0003 */
[----:B------:R-:W-:Y:S01]  /*25d0*/  SHF.R.U32.HI R3, RZ, 0x1, R3 ;  /* 0x00000001ff037819 */ /* 0x000fe20000011603 */
[----:B-1----:R-:W-:-:S09]  /*25e0*/  UISETP.GE.AND UP0, UPT, UR4, 0x1, UPT ;  /* 0x000000010400788c */ /* 0x002fd2000bf06270 */
[----:B0-234-:R-:W-:Y:S05]  /*25f0*/  BRA.U !UP0, `(.L_x_77) ;  /* 0x0000001908187547 */ /* 0x01dfea000b800000 */
[----:B------:R-:W-:Y:S01]  /*2600*/  ISETP.NE.AND P0, PT, R37, RZ, PT ;  /* 0x000000ff2500720c */ /* 0x000fe20003f05270 */
[----:B------:R-:W-:Y:S01]  /*2610*/  BSSY.RECONVERGENT B1, `(.L_x_78) ;  /* 0x00000c8000017945 */ /* 0x000fe20003800200 */
[----:B------:R-:W-:-:S11]  /*2620*/  MOV R7, RZ ;  /* 0x000000ff00077202 */ /* 0x000fd60000000f00 */
[----:B------:R-:W-:Y:S05]  /*2630*/  @!P0 BRA `(.L_x_79) ;  /* 0x0000000c00148947 */ /* 0x000fea0003800000 */
[----:B------:R-:W1:Y:S01]  /*2640*/  S2UR UR5, SR_CgaCtaId ;  /* 0x00000000000579c3 */ /* 0x000e620000008800 */
[C---:B------:R-:W-:Y:S01]  /*2650*/  VIADD R9, R4.reuse, 0x1 ;  /* 0x0000000104097836 */ /* 0x040fe20000000000 */
[C---:B------:R-:W-:Y:S01]  /*2660*/  IADD3 R13, PT, PT, R4.reuse, 0x6, RZ ;  /* 0x00000006040d7810 */ /* 0x040fe20007ffe0ff */
[C---:B------:R-:W-:Y:S01]  /*2670*/  VIADD R12, R4.reuse, 0x5 ;  /* 0x00000005040c7836 */ /* 0x040fe20000000000 */
[----:B------:R-:W-:Y:S01]  /*2680*/  UMOV UR4, 0x400 ;  /* 0x0000040000047882 */ /* 0x000fe20000000000 */
[C---:B------:R-:W-:Y:S01]  /*2690*/  VIADD R7, R4.reuse, 0x7 ;  /* 0x0000000704077836 */ /* 0x040fe20000000000 */
[----:B------:R-:W-:Y:S01]  /*26a0*/  LOP3.LUT R15, R3, 0x3fffffff, RZ, 0xc0, !PT ;  /* 0x3fffffff030f7812 */ /* 0x000fe200078ec0ff */
[----:B------:R-:W-:Y:S01]  /*26b0*/  VIADD R8, R4, 0x3 ;  /* 0x0000000304087836 */ /* 0x000fe20000000000 */
[----:B------:R-:W-:Y:S01]  /*26c0*/  SHF.L.U32 R14, R12, 0x3, RZ ;  /* 0x000000030c0e7819 */ /* 0x000fe200000006ff */
[----:B------:R-:W-:Y:S01]  /*26d0*/  VIADD R11, R4, 0x2 ;  /* 0x00000002040b7836 */ /* 0x000fe20000000000 */
[----:B------:R-:W-:Y:S01]  /*26e0*/  SHF.L.U32 R28, R7, 0x3, RZ ;  /* 0x00000003071c7819 */ /* 0x000fe200000006ff */
[----:B------:R-:W-:Y:S01]  /*26f0*/  IMAD.SHL.U32 R20, R9, 0x2, RZ ;  /* 0x0000000209147824 */ /* 0x000fe200078e00ff */
[----:B------:R-:W-:Y:S01]  /*2700*/  BSSY.RECONVERGENT B0, `(.L_x_80) ;  /* 0x00000b7000007945 */ /* 0x000fe20003800200 */
[C---:B------:R-:W-:Y:S01]  /*2710*/  IMAD.SHL.U32 R24, R13.reuse, 0x8, RZ ;  /* 0x000000080d187824 */ /* 0x040fe200078e00ff */
[----:B------:R-:W-:Y:S01]  /*2720*/  IADD3 R42, PT, PT, -R2, RZ, RZ ;  /* 0x000000ff022a7210 */ /* 0x000fe20007ffe1ff */
[----:B------:R-:W-:-:S02]  /*2730*/  IMAD.SHL.U32 R26, R13, 0x2, RZ ;  /* 0x000000020d1a7824 */ /* 0x000fc400078e00ff */
[----:B------:R-:W-:Y:S02]  /*2740*/  IMAD.SHL.U32 R12, R12, 0x2, RZ ;  /* 0x000000020c0c7824 */ /* 0x000fe400078e00ff */
[----:B------:R-:W-:Y:S02]  /*2750*/  IMAD R13, R3, R8, RZ ;  /* 0x00000008030d7224 */ /* 0x000fe400078e02ff */
[----:B------:R-:W-:Y:S02]  /*2760*/  VIADD R6, R4, 0x4 ;  /* 0x0000000404067836 */ /* 0x000fe40000000000 */
[----:B------:R-:W-:Y:S01]  /*2770*/  IMAD.SHL.U32 R10, R7, 0x2, RZ ;  /* 0x00000002070a7824 */ /* 0x000fe200078e00ff */
[----:B-1----:R-:W-:Y:S01]  /*2780*/  ULEA UR6, UR5, UR4, 0x18 ;  /* 0x0000000405067291 */ /* 0x002fe2000f8ec0ff */
[----:B------:R-:W-:Y:S01]  /*2790*/  IMAD.SHL.U32 R22, R9, 0x8, RZ ;  /* 0x0000000809167824 */ /* 0x000fe200078e00ff */
[----:B------:R-:W-:Y:S01]  /*27a0*/  UIADD3 UR4, UPT, UPT, UR4, 0x1000, URZ ;  /* 0x0000100004047890 */ /* 0x000fe2000fffe0ff */
[----:B------:R-:W-:-:S02]  /*27b0*/  IMAD.SHL.U32 R16, R11, 0x2, RZ ;  /* 0x000000020b107824 */ /* 0x000fc400078e00ff */
[----:B------:R-:W-:Y:S01]  /*27c0*/  IMAD.SHL.U32 R18, R11, 0x8, RZ ;  /* 0x000000080b127824 */ /* 0x000fe200078e00ff */
[----:B------:R-:W-:Y:S01]  /*27d0*/  ULEA UR4, UR5, UR4, 0x18 ;  /* 0x0000000405047291 */ /* 0x000fe2000f8ec0ff */
[----:B------:R-:W-:Y:S02]  /*27e0*/  VIADD R8, R20, 0x4 ;  /* 0x0000000414087836 */ /* 0x000fe40000000000 */
[-C--:B------:R-:W-:Y:S02]  /*27f0*/  IMAD R11, R14, R15.reuse, RZ ;  /* 0x0000000f0e0b7224 */ /* 0x080fe400078e02ff */
[-C--:B------:R-:W-:Y:S02]  /*2800*/  IMAD R14, R12, R15.reuse, RZ ;  /* 0x0000000f0c0e7224 */ /* 0x080fe400078e02ff */
[----:B------:R-:W-:Y:S02]  /*2810*/  IMAD R6, R15, R6, RZ ;  /* 0x000000060f067224 */ /* 0x000fe400078e02ff */
[----:B------:R-:W-:-:S02]  /*2820*/  IMAD R22, R22, R15, RZ ;  /* 0x0000000f16167224 */ /* 0x000fc400078e02ff */
[-C--:B------:R-:W-:Y:S02]  /*2830*/  IMAD R20, R20, R15.reuse, RZ ;  /* 0x0000000f14147224 */ /* 0x080fe400078e02ff */
[-C--:B------:R-:W-:Y:S01]  /*2840*/  IMAD R18, R18, R15.reuse, RZ ;  /* 0x0000000f12127224 */ /* 0x080fe200078e02ff */
[----:B------:R-:W-:Y:S01]  /*2850*/  LEA R29, R3, R22, 0x2 ;  /* 0x00000016031d7211 */ /* 0x000fe200078e10ff */
[-C--:B------:R-:W-:Y:S02]  /*2860*/  IMAD R16, R16, R15.reuse, RZ ;  /* 0x0000000f10107224 */ /* 0x080fe400078e02ff */
[-C--:B------:R-:W-:Y:S02]  /*2870*/  IMAD R9, R24, R15.reuse, RZ ;  /* 0x0000000f18097224 */ /* 0x080fe400078e02ff */
[-C--:B------:R-:W-:Y:S02]  /*2880*/  IMAD R12, R26, R15.reuse, RZ ;  /* 0x0000000f1a0c7224 */ /* 0x080fe400078e02ff */
[----:B------:R-:W-:-:S02]  /*2890*/  IMAD R7, R28, R15, RZ ;  /* 0x0000000f1c077224 */ /* 0x000fc400078e02ff */
[-C--:B------:R-:W-:Y:S02]  /*28a0*/  IMAD R10, R10, R15.reuse, RZ ;  /* 0x0000000f0a0a7224 */ /* 0x080fe400078e02ff */
[-C--:B------:R-:W-:Y:S02]  /*28b0*/  IMAD R8, R8, R15.reuse, RZ ;  /* 0x0000000f08087224 */ /* 0x080fe400078e02ff */
[----:B------:R-:W-:Y:S02]  /*28c0*/  IMAD.SHL.U32 R30, R3, 0x4, RZ ;  /* 0x00000004031e7824 */ /* 0x000fe400078e00ff */
[----:B------:R-:W-:Y:S02]  /*28d0*/  IMAD R15, R4, R15, RZ ;  /* 0x0000000f040f7224 */ /* 0x000fe400078e02ff */
[--C-:B------:R-:W-:Y:S02]  /*28e0*/  IMAD R17, R13, 0x8, R30.reuse ;  /* 0x000000080d117824 */ /* 0x100fe400078e021e */
[--C-:B------:R-:W-:Y:S01]  /*28f0*/  IMAD R19, R6, 0x8, R30.reuse ;  /* 0x0000000806137824 */ /* 0x100fe200078e021e */
[C---:B------:R-:W-:Y:S01]  /*2900*/  SHF.L.U32 R26, R15.reuse, 0x1, RZ ;  /* 0x000000010f1a7819 */ /* 0x040fe200000006ff */
[----:B------:R-:W-:-:S02]  /*2910*/  IMAD R21, R15, 0x8, R30 ;  /* 0x000000080f157824 */ /* 0x000fc400078e021e */
[C---:B------:R-:W-:Y:S02]  /*2920*/  IMAD.IADD R23, R30.reuse, 0x1, R11 ;  /* 0x000000011e177824 */ /* 0x040fe400078e020b */
[C---:B------:R-:W-:Y:S02]  /*2930*/  IMAD.IADD R25, R30.reuse, 0x1, R9 ;  /* 0x000000011e197824 */ /* 0x040fe400078e0209 */
[----:B------:R-:W-:Y:S02]  /*2940*/  IMAD.IADD R27, R30, 0x1, R7 ;  /* 0x000000011e1b7824 */ /* 0x000fe400078e0207 */
[----:B------:R-:W-:Y:S02]  /*2950*/  IMAD.SHL.U32 R24, R6, 0x2, RZ ;  /* 0x0000000206187824 */ /* 0x000fe400078e00ff */
[----:B------:R-:W-:Y:S02]  /*2960*/  IMAD.U32 R28, RZ, RZ, UR6 ;  /* 0x00000006ff1c7e24 */ /* 0x000fe4000f8e00ff */
[----:B------:R-:W-:-:S02]  /*2970*/  IMAD R31, R3, 0x4, R18 ;  /* 0x00000004031f7824 */ /* 0x000fc400078e0212 */
[----:B------:R-:W-:-:S07]  /*2980*/  IMAD.U32 R30, RZ, RZ, UR4 ;  /* 0x00000004ff1e7e24 */ /* 0x000fce000f8e00ff */
.L_x_97:
[----:B-1----:R-:W1:Y:S01]  /*2990*/  LDC R43, c[0x0][0x39c] ;  /* 0x0000e700ff2b7b82 */ /* 0x002e620000000800 */
[----:B------:R-:W-:Y:S01]  /*29a0*/  BSSY.RECONVERGENT B2, `(.L_x_81) ;  /* 0x0000015000027945 */ /* 0x000fe20003800200 */
[-C--:B-1----:R-:W-:Y:S02]  /*29b0*/  ISETP.GE.AND P6, PT, R26, R43.reuse, PT ;  /* 0x0000002b1a00720c */ /* 0x082fe40003fc6270 */
[-C--:B------:R-:W-:Y:S02]  /*29c0*/  ISETP.GE.AND P5, PT, R20, R43.reuse, PT ;  /* 0x0000002b1400720c */ /* 0x080fe40003fa6270 */
[-C--:B------:R-:W-:Y:S02]  /*29d0*/  ISETP.GE.AND P4, PT, R16, R43.reuse, PT ;  /* 0x0000002b1000720c */ /* 0x080fe40003f86270 */
[-C--:B------:R-:W-:Y:S02]  /*29e0*/  ISETP.GE.AND P3, PT, R8, R43.reuse, PT ;  /* 0x0000002b0800720c */ /* 0x080fe40003f66270 */
[----:B------:R-:W-:-:S02]  /*29f0*/  ISETP.GE.AND P2, PT, R24, R43, PT ;  /* 0x0000002b1800720c */ /* 0x000fc40003f46270 */
[-C--:B------:R-:W-:Y:S02]  /*2a00*/  ISETP.GE.AND P1, PT, R14, R43.reuse, PT ;  /* 0x0000002b0e00720c */ /* 0x080fe40003f26270 */
[----:B------:R-:W-:Y:S01]  /*2a10*/  ISETP.GE.AND P0, PT, R12, R43, PT ;  /* 0x0000002b0c00720c */ /* 0x000fe20003f06270 */
[----:B--234-:R-:W-:-:S12]  /*2a20*/  @P6 BRA `(.L_x_82) ;  /* 0x0000000000306947 */ /* 0x01cfd80003800000 */
[----:B------:R-:W-:Y:S02]  /*2a30*/  IMAD R32, R15, 0x8, R30 ;  /* 0x000000080f207824 */ /* 0x000fe400078e021e */
[C---:B------:R-:W-:Y:S02]  /*2a40*/  IMAD.IADD R34, R21.reuse, 0x1, R28 ;  /* 0x0000000115227824 */ /* 0x040fe400078e021c */
[----:B------:R-:W-:Y:S01]  /*2a50*/  IMAD.IADD R39, R21, 0x1, R30 ;  /* 0x0000000115277824 */ /* 0x000fe200078e021e */
[----:B------:R-:W-:Y:S01]  /*2a60*/  LDS R33, [R32] ;  /* 0x0000000020217984 */ /* 0x000fe20000000800 */
[----:B------:R-:W-:-:S03]  /*2a70*/  IMAD R40, R15, 0x8, R28 ;  /* 0x000000080f287824 */ /* 0x000fc600078e021c */
[----:B------:R-:W1:Y:S02]  /*2a80*/  LDS R38, [R34] ;  /* 0x0000000022267984 */ /* 0x000e640000000800 */
[----:B-1----:R-:W-:-:S05]  /*2a90*/  IADD3 R33, PT, PT, R33, -R38, RZ ;  /* 0x8000002621217210 */ /* 0x002fca0007ffe0ff */
[----:B------:R-:W-:Y:S04]  /*2aa0*/  STS [R32], R33 ;  /* 0x0000002120007388 */ /* 0x000fe80000000800 */
[----:B------:R-:W-:Y:S04]  /*2ab0*/  STS [R39], R38 ;  /* 0x0000002627007388 */ /* 0x000fe80000000800 */
[----:B------:R-:W1:Y:S02]  /*2ac0*/  LDS R40, [R40] ;  /* 0x0000000028287984 */ /* 0x000e640000000800 */
[----:B-1----:R-:W-:-:S05]  /*2ad0*/  IMAD.IADD R41, R33, 0x1, R40 ;  /* 0x0000000121297824 */ /* 0x002fca00078e0228 */
[----:B------:R1:W-:Y:S02]  /*2ae0*/  STS [R34], R41 ;  /* 0x0000002922007388 */ /* 0x0003e40000000800 */
.L_x_82:
[----:B------:R-:W-:Y:S05]  /*2af0*/  BSYNC.RECONVERGENT B2 ;  /* 0x0000000000027941 */ /* 0x000fea0003800200 */
.L_x_81:
[----:B------:R-:W-:Y:S01]  /*2b00*/  BSSY.RECONVERGENT B2, `(.L_x_83) ;  /* 0x000000f000027945 */ /* 0x000fe20003800200 */
[----:B------:R-:W-:-:S03]  /*2b10*/  ISETP.GE.AND P6, PT, R10, R43, PT ;  /* 0x0000002b0a00720c */ /* 0x000fc60003fc6270 */
[----:B------:R-:W-:Y:S10]  /*2b20*/  @P5 BRA `(.L_x_84) ;  /* 0x0000000000305947 */ /* 0x000ff40003800000 */
[C-C-:B------:R-:W-:Y:S01]  /*2b30*/  IMAD.IADD R32, R22.reuse, 0x1, R30.reuse ;  /* 0x0000000116207824 */ /* 0x140fe200078e021e */
[C---:B-1----:R-:W-:Y:S01]  /*2b40*/  IADD3 R34, PT, PT, R29.reuse, R28, RZ ;  /* 0x0000001c1d227210 */ /* 0x042fe20007ffe0ff */
[----:B------:R-:W-:Y:S02]  /*2b50*/  IMAD.IADD R39, R29, 0x1, R30 ;  /* 0x000000011d277824 */ /* 0x000fe400078e021e */
[----:B------:R-:W-:Y:S01]  /*2b60*/  IMAD.IADD R40, R22, 0x1, R28 ;  /* 0x0000000116287824 */ /* 0x000fe200078e021c */
[----:B------:R-:W-:Y:S04]  /*2b70*/  LDS R33, [R32] ;  /* 0x0000000020217984 */ /* 0x000fe80000000800 */
[----:B------:R-:W1:Y:S02]  /*2b80*/  LDS R38, [R34] ;  /* 0x0000000022267984 */ /* 0x000e640000000800 */
[----:B-1----:R-:W-:-:S05]  /*2b90*/  IMAD.IADD R33, R33, 0x1, -R38 ;  /* 0x0000000121217824 */ /* 0x002fca00078e0a26 */
[----:B------:R-:W-:Y:S04]  /*2ba0*/  STS [R32], R33 ;  /* 0x0000002120007388 */ /* 0x000fe80000000800 */
[----:B------:R-:W-:Y:S04]  /*2bb0*/  STS [R39], R38 ;  /* 0x0000002627007388 */ /* 0x000fe80000000800 */
[----:B------:R-:W1:Y:S02]  /*2bc0*/  LDS R40, [R40] ;  /* 0x0000000028287984 */ /* 0x000e640000000800 */
[----:B-1----:R-:W-:-:S05]  /*2bd0*/  IMAD.IADD R41, R33, 0x1, R40 ;  /* 0x0000000121297824 */ /* 0x002fca00078e0228 */
[----:B------:R2:W-:Y:S02]  /*2be0*/  STS [R34], R41 ;  /* 0x0000002922007388 */ /* 0x0005e40000000800 */
.L_x_84:
[----:B------:R-:W-:Y:S05]  /*2bf0*/  BSYNC.RECONVERGENT B2 ;  /* 0x0000000000027941 */ /* 0x000fea0003800200 */
.L_x_83:
[----:B------:R-:W-:Y:S04]  /*2c00*/  BSSY.RECONVERGENT B2, `(.L_x_85) ;  /* 0x000000e000027945 */ /* 0x000fe80003800200 */
[----:B------:R-:W-:Y:S05]  /*2c10*/  @P4 BRA `(.L_x_86) ;  /* 0x0000000000304947 */ /* 0x000fea0003800000 */
[C---:B------:R-:W-:Y:S01]  /*2c20*/  IADD3 R32, PT, PT, R18.reuse, R30, RZ ;  /* 0x0000001e12207210 */ /* 0x040fe20007ffe0ff */
[C---:B-12---:R-:W-:Y:S02]  /*2c30*/  IMAD.IADD R34, R31.reuse, 0x1, R28 ;  /* 0x000000011f227824 */ /* 0x046fe400078e021c */
[----:B------:R-:W-:Y:S02]  /*2c40*/  IMAD.IADD R39, R31, 0x1, R30 ;  /* 0x000000011f277824 */ /* 0x000fe400078e021e */
[----:B------:R-:W-:Y:S01]  /*2c50*/  LDS R33, [R32] ;  /* 0x0000000020217984 */ /* 0x000fe20000000800 */
[----:B------:R-:W-:-:S03]  /*2c60*/  IMAD.IADD R40, R18, 0x1, R28 ;  /* 0x0000000112287824 */ /* 0x000fc600078e021c */
[----:B------:R-:W1:Y:S02]  /*2c70*/  LDS R38, [R34] ;  /* 0x0000000022267984 */ /* 0x000e640000000800 */
[----:B-1----:R-:W-:-:S05]  /*2c80*/  IMAD.IADD R33, R33, 0x1, -R38 ;  /* 0x0000000121217824 */ /* 0x002fca00078e0a26 */
[----:B------:R-:W-:Y:S04]  /*2c90*/  STS [R32], R33 ;  /* 0x0000002120007388 */ /* 0x000fe80000000800 */
[----:B------:R-:W-:Y:S04]  /*2ca0*/  STS [R39], R38 ;  /* 0x0000002627007388 */ /* 0x000fe80000000800 */
[----:B------:R-:W1:Y:S02]  /*2cb0*/  LDS R40, [R40] ;  /* 0x0000000028287984 */ /* 0x000e640000000800 */
[----:B-1----:R-:W-:-:S05]  /*2cc0*/  IADD3 R41, PT, PT, R33, R40, RZ ;  /* 0x0000002821297210 */ /* 0x002fca0007ffe0ff */
[----:B------:R3:W-:Y:S02]  /*2cd0*/  STS [R34], R41 ;  /* 0x0000002922007388 */ /* 0x0007e40000000800 */
.L_x_86:
[----:B------:R-:W-:Y:S05]  /*2ce0*/  BSYNC.RECONVERGENT B2 ;  /* 0x0000000000027941 */ /* 0x000fea0003800200 */
.L_x_85:
[----:B------:R-:W-:Y:S04]  /*2cf0*/  BSSY.RECONVERGENT B2, `(.L_x_87) ;  /* 0x000000e000027945 */ /* 0x000fe80003800200 */
[----:B------:R-:W-:Y:S05]  /*2d00*/  @P3 BRA `(.L_x_88) ;  /* 0x0000000000303947 */ /* 0x000fea0003800000 */
[C---:B------:R-:W-:Y:S01]  /*2d10*/  IMAD R32, R13.reuse, 0x8, R30 ;  /* 0x000000080d207824 */ /* 0x040fe200078e021e */
[----:B------:R-:W-:Y:S01]  /*2d20*/  LEA R40, R13, R28, 0x3 ;  /* 0x0000001c0d287211 */ /* 0x000fe200078e18ff */
[C---:B-123--:R-:W-:Y:S02]  /*2d30*/  IMAD.IADD R34, R17.reuse, 0x1, R28 ;  /* 0x0000000111227824 */ /* 0x04efe400078e021c */
        /* <DEDUP_REMOVED lines=9> */
.L_x_88:
[----:B------:R-:W-:Y:S05]  /*2dd0*/  BSYNC.RECONVERGENT B2 ;  /* 0x0000000000027941 */ /* 0x000fea0003800200 */
.L_x_87:
[----:B------:R-:W-:Y:S04]  /*2de0*/  BSSY.RECONVERGENT B2, `(.L_x_89) ;  /* 0x000000e000027945 */ /* 0x000fe80003800200 */
[----:B------:R-:W-:Y:S05]  /*2df0*/  @P2 BRA `(.L_x_90) ;  /* 0x0000000000302947 */ /* 0x000fea0003800000 */
[C---:B------:R-:W-:Y:S01]  /*2e00*/  IMAD R32, R6.reuse, 0x8, R30 ;  /* 0x0000000806207824 */ /* 0x040fe200078e021e */
[C---:B------:R-:W-:Y:S01]  /*2e10*/  IADD3 R39, PT, PT, R19.reuse, R30, RZ ;  /* 0x0000001e13277210 */ /* 0x040fe20007ffe0ff */
[--C-:B-1234-:R-:W-:Y:S02]  /*2e20*/  IMAD.IADD R34, R19, 0x1, R28.reuse ;  /* 0x0000000113227824 */ /* 0x11efe400078e021c */
[----:B------:R-:W-:Y:S01]  /*2e30*/  IMAD R40, R6, 0x8, R28 ;  /* 0x0000000806287824 */ /* 0x000fe200078e021c */
        /* <DEDUP_REMOVED lines=8> */
.L_x_90:
[----:B------:R-:W-:Y:S05]  /*2ec0*/  BSYNC.RECONVERGENT B2 ;  /* 0x0000000000027941 */ /* 0x000fea0003800200 */
.L_x_89:
[----:B------:R-:W-:Y:S04]  /*2ed0*/  BSSY.RECONVERGENT B2, `(.L_x_91) ;  /* 0x000000e000027945 */ /* 0x000fe80003800200 */
[----:B------:R-:W-:Y:S05]  /*2ee0*/  @P1 BRA `(.L_x_92) ;  /* 0x0000000000301947 */ /* 0x000fea0003800000 */
[----:B------:R-:W-:Y:S02]  /*2ef0*/  IMAD.IADD R32, R11, 0x1, R30 ;  /* 0x000000010b207824 */ /* 0x000fe400078e021e */
[C---:B-1234-:R-:W-:Y:S02]  /*2f00*/  IMAD.IADD R34, R23.reuse, 0x1, R28 ;  /* 0x0000000117227824 */ /* 0x05efe400078e021c */
[----:B------:R-:W-:Y:S01]  /*2f10*/  IMAD.IADD R39, R23, 0x1, R30 ;  /* 0x0000000117277824 */ /* 0x000fe200078e021e */
[----:B------:R-:W-:Y:S01]  /*2f20*/  LDS R33, [R32] ;  /* 0x0000000020217984 */ /* 0x000fe20000000800 */
[----:B------:R-:W-:-:S03]  /*2f30*/  IMAD.IADD R40, R11, 0x1, R28 ;  /* 0x000000010b287824 */ /* 0x000fc600078e021c */
[----:B------:R-:W1:Y:S02]  /*2f40*/  LDS R38, [R34] ;  /* 0x0000000022267984 */ /* 0x000e640000000800 */
[----:B-1----:R-:W-:-:S05]  /*2f50*/  IADD3 R33, PT, PT, R33, -R38, RZ ;  /* 0x8000002621217210 */ /* 0x002fca0007ffe0ff */
[----:B------:R-:W-:Y:S04]  /*2f60*/  STS [R32], R33 ;  /* 0x0000002120007388 */ /* 0x000fe80000000800 */
[----:B------:R-:W-:Y:S04]  /*2f70*/  STS [R39], R38 ;  /* 0x0000002627007388 */ /* 0x000fe80000000800 */
[----:B------:R-:W1:Y:S02]  /*2f80*/  LDS R40, [R40] ;  /* 0x0000000028287984 */ /* 0x000e640000000800 */
[----:B-1----:R-:W-:-:S05]  /*2f90*/  IMAD.IADD R41, R33, 0x1, R40 ;  /* 0x0000000121297824 */ /* 0x002fca00078e0228 */
[----:B------:R1:W-:Y:S02]  /*2fa0*/  STS [R34], R41 ;  /* 0x0000002922007388 */ /* 0x0003e40000000800 */
.L_x_92:
[----:B------:R-:W-:Y:S05]  /*2fb0*/  BSYNC.RECONVERGENT B2 ;  /* 0x0000000000027941 */ /* 0x000fea0003800200 */
.L_x_91:
[----:B------:R-:W-:Y:S04]  /*2fc0*/  BSSY.RECONVERGENT B2, `(.L_x_93) ;  /* 0x000000e000027945 */ /* 0x000fe80003800200 */
[----:B------:R-:W-:Y:S05]  /*2fd0*/  @P0 BRA `(.L_x_94) ;  /* 0x0000000000300947 */ /* 0x000fea0003800000 */
[--C-:B------:R-:W-:Y:S01]  /*2fe0*/  IMAD.IADD R32, R9, 0x1, R30.reuse ;  /* 0x0000000109207824 */ /* 0x100fe200078e021e */
[C---:B-1234-:R-:W-:Y:S01]  /*2ff0*/  IADD3 R34, PT, PT, R25.reuse, R28, RZ ;  /* 0x0000001c19227210 */ /* 0x05efe20007ffe0ff */
        /* <DEDUP_REMOVED lines=10> */
.L_x_94:
[----:B------:R-:W-:Y:S05]  /*30a0*/  BSYNC.RECONVERGENT B2 ;  /* 0x0000000000027941 */ /* 0x000fea0003800200 */
.L_x_93:
[----:B------:R-:W-:Y:S04]  /*30b0*/  BSSY.RECONVERGENT B2, `(.L_x_95) ;  /* 0x000000e000027945 */ /* 0x000fe80003800200 */
[----:B------:R-:W-:Y:S05]  /*30c0*/  @P6 BRA `(.L_x_96) ;  /* 0x0000000000306947 */ /* 0x000fea0003800000 */
[----:B------:R-:W-:Y:S01]  /*30d0*/  IADD3 R32, PT, PT, R7, R30, RZ ;  /* 0x0000001e07207210 */ /* 0x000fe20007ffe0ff */
[----:B-1234-:R-:W-:Y:S01]  /*30e0*/  IMAD.IADD R34, R27, 0x1, R28 ;  /* 0x000000011b227824 */ /* 0x01efe200078e021c */
[----:B------:R-:W-:Y:S01]  /*30f0*/  IADD3 R40, PT, PT, R7, R28, RZ ;  /* 0x0000001c07287210 */ /* 0x000fe20007ffe0ff */
[----:B------:R-:W-:Y:S02]  /*3100*/  IMAD.IADD R39, R27, 0x1, R30 ;  /* 0x000000011b277824 */ /* 0x000fe400078e021e */
        /* <DEDUP_REMOVED lines=8> */
.L_x_96:
[----:B------:R-:W-:Y:S05]  /*3190*/  BSYNC.RECONVERGENT B2 ;  /* 0x0000000000027941 */ /* 0x000fea0003800200 */
.L_x_95:
[----:B------:R-:W-:Y:S01]  /*31a0*/  VIADD R42, R42, 0x8 ;  /* 0x000000082a2a7836 */ /* 0x000fe20000000000 */
[C---:B------:R-:W-:Y:S01]  /*31b0*/  LEA R30, R3.reuse, R30, 0x6 ;  /* 0x0000001e031e7211 */ /* 0x040fe200078e30ff */
[C---:B------:R-:W-:Y:S01]  /*31c0*/  IMAD R28, R3.reuse, 0x40, R28 ;  /* 0x00000040031c7824 */ /* 0x040fe200078e021c */
[C---:B------:R-:W-:Y:S01]  /*31d0*/  LEA R24, R3.reuse, R24, 0x4 ;  /* 0x0000001803187211 */ /* 0x040fe200078e20ff */
[C---:B------:R-:W-:Y:S01]  /*31e0*/  IMAD R20, R3.reuse, 0x10, R20 ;  /* 0x0000001003147824 */ /* 0x040fe200078e0214 */
[----:B------:R-:W-:Y:S01]  /*31f0*/  ISETP.NE.AND P0, PT, R42, RZ, PT ;  /* 0x000000ff2a00720c */ /* 0x000fe20003f05270 */
[C---:B------:R-:W-:Y:S01]  /*3200*/  IMAD R16, R3.reuse, 0x10, R16 ;  /* 0x0000001003107824 */ /* 0x040fe200078e0210 */
[C---:B------:R-:W-:Y:S01]  /*3210*/  LEA R26, R3.reuse, R26, 0x4 ;  /* 0x0000001a031a7211 */ /* 0x040fe200078e20ff */
[C---:B------:R-:W-:Y:S02]  /*3220*/  IMAD R8, R3.reuse, 0x10, R8 ;  /* 0x0000001003087824 */ /* 0x040fe400078e0208 */
[----:B------:R-:W-:-:S02]  /*3230*/  IMAD R14, R3, 0x10, R14 ;  /* 0x00000010030e7824 */ /* 0x000fc400078e020e */
[C---:B------:R-:W-:Y:S02]  /*3240*/  IMAD R12, R3.reuse, 0x10, R12 ;  /* 0x00000010030c7824 */ /* 0x040fe400078e020c */
[----:B------:R-:W-:-:S04]  /*3250*/  IMAD R10, R3, 0x10, R10 ;  /* 0x00000010030a7824 */ /* 0x000fc800078e020a */
[----:B------:R-:W-:Y:S05]  /*3260*/  @P0 BRA `(.L_x_97) ;  /* 0xfffffff400c80947 */ /* 0x000fea000383ffff */
[----:B------:R-:W-:Y:S05]  /*3270*/  BSYNC.RECONVERGENT B0 ;  /* 0x0000000000007941 */ /* 0x000fea0003800200 */
.L_x_80:
[----:B------:R-:W-:-:S07]  /*3280*/  IMAD.MOV.U32 R7, RZ, RZ, R2 ;  /* 0x000000ffff077224 */ /* 0x000fce00078e0002 */
.L_x_79:
[----:B------:R-:W-:Y:S05]  /*3290*/  BSYNC.RECONVERGENT B1 ;  /* 0x0000000000017941 */ /* 0x000fea0003800200 */
.L_x_78:
[----:B------:R-:W-:Y:S01]  /*32a0*/  ISETP.NE.AND P0, PT, R35, RZ, PT ;  /* 0x000000ff2300720c */ /* 0x000fe20003f05270 */
[----:B------:R-:W-:-:S12]  /*32b0*/  BSSY.RECONVERGENT B0, `(.L_x_77) ;  /* 0x00000ba000007945 */ /* 0x000fd80003800200 */
[----:B------:R-:W-:Y:S05]  /*32c0*/  @!P0 BRA `(.L_x_98) ;  /* 0x0000000800e08947 */ /* 0x000fea0003800000 */
[----:B------:R-:W-:Y:S01]  /*32d0*/  VIADD R6, R35, 0xffffffff ;  /* 0xffffffff23067836 */ /* 0x000fe20000000000 */
[----:B------:R-:W-:Y:S04]  /*32e0*/  BSSY.RECONVERGENT B1, `(.L_x_99) ;  /* 0x0000065000017945 */ /* 0x000fe80003800200 */
[----:B------:R-:W-:Y:S02]  /*32f0*/  ISETP.GE.U32.AND P0, PT, R6, 0x3, PT ;  /* 0x000000030600780c */ /* 0x000fe40003f06070 */
[----:B------:R-:W-:-:S11]  /*3300*/  LOP3.LUT R6, R5, 0x7ffffffe, RZ, 0xc0, !PT ;  /* 0x7ffffffe05067812 */ /* 0x000fd600078ec0ff */
[----:B------:R-:W-:Y:S05]  /*3310*/  @!P0 BRA `(.L_x_100) ;  /* 0x0000000400848947 */ /* 0x000fea0003800000 */
[----:B------:R-:W5:Y:S01]  /*3320*/  LDC R15, c[0x0][0x39c] ;  /* 0x0000e700ff0f7b82 */ /* 0x000f620000000800 */
[----:B------:R-:W-:Y:S01]  /*3330*/  IMAD.IADD R13, R4, 0x1, R7 ;  /* 0x00000001040d7824 */ /* 0x000fe200078e0207 */
[----:B------:R-:W-:Y:S03]  /*3340*/  BSSY.RECONVERGENT B2, `(.L_x_101) ;  /* 0x000001e000027945 */ /* 0x000fe60003800200 */
[CC--:B------:R-:W-:Y:S01]  /*3350*/  IMAD R14, R6.reuse, R13.reuse, RZ ;  /* 0x0000000d060e7224 */ /* 0x0c0fe200078e02ff */
[C---:B------:R-:W-:Y:S01]  /*3360*/  IADD3 R9, PT, PT, R13.reuse, 0x2, RZ ;  /* 0x000000020d097810 */ /* 0x040fe20007ffe0ff */
[----:B------:R-:W-:Y:S02]  /*3370*/  VIADD R11, R13, 0x3 ;  /* 0x000000030d0b7836 */ /* 0x000fe40000000000 */
[C---:B------:R-:W-:Y:S02]  /*3380*/  IMAD R18, R6.reuse, R13, R6 ;  /* 0x0000000d06127224 */ /* 0x040fe400078e0206 */
[----:B------:R-:W-:-:S02]  /*3390*/  IMAD R20, R6, R9, RZ ;  /* 0x0000000906147224 */ /* 0x000fc400078e02ff */
[----:B------:R-:W-:Y:S01]  /*33a0*/  IMAD R8, R6, R11, RZ ;  /* 0x0000000b06087224 */ /* 0x000fe200078e02ff */
[-C--:B-----5:R-:W-:Y:S02]  /*33b0*/  ISETP.GE.AND P0, PT, R14, R15.reuse, PT ;  /* 0x0000000f0e00720c */ /* 0x0a0fe40003f06270 */
[-C--:B------:R-:W-:Y:S02]  /*33c0*/  ISETP.GE.AND P1, PT, R18, R15.reuse, PT ;  /* 0x0000000f1200720c */ /* 0x080fe40003f26270 */
[-C--:B------:R-:W-:Y:S02]  /*33d0*/  ISETP.GE.AND P2, PT, R20, R15.reuse, PT ;  /* 0x0000000f1400720c */ /* 0x080fe40003f46270 */
[----:B------:R-:W-:-:S07]  /*33e0*/  ISETP.GE.AND P3, PT, R8, R15, PT ;  /* 0x0000000f0800720c */ /* 0x000fce0003f66270 */
[----:B------:R-:W-:Y:S06]  /*33f0*/  @P0 BRA `(.L_x_102) ;  /* 0x0000000000480947 */ /* 0x000fec0003800000 */
[----:B------:R-:W5:Y:S01]  /*3400*/  S2UR UR6, SR_CgaCtaId ;  /* 0x00000000000679c3 */ /* 0x000f620000008800 */
[----:B------:R-:W-:Y:S01]  /*3410*/  UMOV UR4, 0x400 ;  /* 0x0000040000047882 */ /* 0x000fe20000000000 */
[----:B------:R-:W-:Y:S01]  /*3420*/  IMAD.IADD R9, R3, 0x1, R14 ;  /* 0x0000000103097824 */ /* 0x000fe200078e020e */
[----:B------:R-:W-:Y:S02]  /*3430*/  UIADD3 UR5, UPT, UPT, UR4, 0x1000, URZ ;  /* 0x0000100004057890 */ /* 0x000fe4000fffe0ff */
[----:B-----5:R-:W-:Y:S02]  /*3440*/  ULEA UR4, UR6, UR4, 0x18 ;  /* 0x0000000406047291 */ /* 0x020fe4000f8ec0ff */
[----:B------:R-:W-:-:S04]  /*3450*/  ULEA UR5, UR6, UR5, 0x18 ;  /* 0x0000000506057291 */ /* 0x000fc8000f8ec0ff */
[----:B------:R-:W-:Y:S02]  /*3460*/  LEA R11, R9, UR4, 0x2 ;  /* 0x00000004090b7c11 */ /* 0x000fe4000f8e10ff */
[C---:B------:R-:W-:Y:S02]  /*3470*/  LEA R10, R14.reuse, UR5, 0x2 ;  /* 0x000000050e0a7c11 */ /* 0x040fe4000f8e10ff */
[----:B------:R-:W-:Y:S01]  /*3480*/  LEA R14, R14, UR4, 0x2 ;  /* 0x000000040e0e7c11 */ /* 0x000fe2000f8e10ff */
[----:B------:R-:W-:Y:S01]  /*3490*/  LDS R12, [R11] ;  /* 0x000000000b0c7984 */ /* 0x000fe20000000800 */
[----:B------:R-:W-:-:S03]  /*34a0*/  LEA R13, R3, R10, 0x2 ;  /* 0x0000000a030d7211 */ /* 0x000fc600078e10ff */
[----:B------:R-:W5:Y:S02]  /*34b0*/  LDS R9, [R10] ;  /* 0x000000000a097984 */ /* 0x000f640000000800 */
[----:B-----5:R-:W-:-:S05]  /*34c0*/  IMAD.IADD R9, R9, 0x1, -R12 ;  /* 0x0000000109097824 */ /* 0x020fca00078e0a0c */
[----:B------:R-:W-:Y:S04]  /*34d0*/  STS [R10], R9 ;  /* 0x000000090a007388 */ /* 0x000fe80000000800 */
[----:B------:R-:W-:Y:S04]  /*34e0*/  STS [R13], R12 ;  /* 0x0000000c0d007388 */ /* 0x000fe80000000800 */
[----:B------:R-:W5:Y:S02]  /*34f0*/  LDS R14, [R14] ;  /* 0x000000000e0e7984 */ /* 0x000f640000000800 */
[----:B-----5:R-:W-:-:S05]  /*3500*/  IMAD.IADD R16, R9, 0x1, R14 ;  /* 0x0000000109107824 */ /* 0x020fca00078e020e */
[----:B------:R0:W-:Y:S02]  /*3510*/  STS [R11], R16 ;  /* 0x000000100b007388 */ /* 0x0001e40000000800 */
.L_x_102:
[----:B------:R-:W-:Y:S05]  /*3520*/  BSYNC.RECONVERGENT B2 ;  /* 0x0000000000027941 */ /* 0x000fea0003800200 */
.L_x_101:
[----:B------:R-:W-:Y:S04]  /*3530*/  BSSY.RECONVERGENT B2, `(.L_x_103) ;  /* 0x0000014000027945 */ /* 0x000fe80003800200 */
[----:B------:R-:W-:Y:S05]  /*3540*/  @P1 BRA `(.L_x_104) ;  /* 0x0000000000481947 */ /* 0x000fea0003800000 */
[----:B------:R-:W5:Y:S01]  /*3550*/  S2UR UR6, SR_CgaCtaId ;  /* 0x00000000000679c3 */ /* 0x000f620000008800 */
[----:B------:R-:W-:Y:S01]  /*3560*/  UMOV UR4, 0x400 ;  /* 0x0000040000047882 */ /* 0x000fe20000000000 */
[----:B------:R-:W-:Y:S01]  /*3570*/  IMAD.IADD R9, R3, 0x1, R18 ;  /* 0x0000000103097824 */ /* 0x000fe200078e0212 */
[----:B------:R-:W-:Y:S02]  /*3580*/  UIADD3 UR5, UPT, UPT, UR4, 0x1000, URZ ;  /* 0x0000100004057890 */ /* 0x000fe4000fffe0ff */
[----:B-----5:R-:W-:Y:S02]  /*3590*/  ULEA UR4, UR6, UR4, 0x18 ;  /* 0x0000000406047291 */ /* 0x020fe4000f8ec0ff */
[----:B------:R-:W-:-:S04]  /*35a0*/  ULEA UR5, UR6, UR5, 0x18 ;  /* 0x0000000506057291 */ /* 0x000fc8000f8ec0ff */
[----:B0-----:R-:W-:Y:S02]  /*35b0*/  LEA R11, R9, UR4, 0x2 ;  /* 0x00000004090b7c11 */ /* 0x001fe4000f8e10ff */
[C---:B------:R-:W-:Y:S02]  /*35c0*/  LEA R10, R18.reuse, UR5, 0x2 ;  /* 0x00000005120a7c11 */ /* 0x040fe4000f8e10ff */
[----:B------:R-:W-:Y:S01]  /*35d0*/  LEA R14, R18, UR4, 0x2 ;  /* 0x00000004120e7c11 */ /* 0x000fe2000f8e10ff */
[----:B------:R-:W-:Y:S01]  /*35e0*/  LDS R12, [R11] ;  /* 0x000000000b0c7984 */ /* 0x000fe20000000800 */
[----:B------:R-:W-:-:S03]  /*35f0*/  LEA R13, R3, R10, 0x2 ;  /* 0x0000000a030d7211 */ /* 0x000fc600078e10ff */
[----:B------:R-:W0:Y:S02]  /*3600*/  LDS R9, [R10] ;  /* 0x000000000a097984 */ /* 0x000e240000000800 */
[----:B0-----:R-:W-:-:S05]  /*3610*/  IMAD.IADD R9, R9, 0x1, -R12 ;  /* 0x0000000109097824 */ /* 0x001fca00078e0a0c */
[----:B------:R-:W-:Y:S04]  /*3620*/  STS [R10], R9 ;  /* 0x000000090a007388 */ /* 0x000fe80000000800 */
[----:B------:R-:W-:Y:S04]  /*3630*/  STS [R13], R12 ;  /* 0x0000000c0d007388 */ /* 0x000fe80000000800 */
[----:B------:R-:W0:Y:S02]  /*3640*/  LDS R14, [R14] ;  /* 0x000000000e0e7984 */ /* 0x000e240000000800 */
[----:B0-----:R-:W-:-:S05]  /*3650*/  IMAD.IADD R16, R9, 0x1, R14 ;  /* 0x0000000109107824 */ /* 0x001fca00078e020e */
[----:B------:R0:W-:Y:S02]  /*3660*/  STS [R11], R16 ;  /* 0x000000100b007388 */ /* 0x0001e40000000800 */
.L_x_104:
[----:B------:R-:W-:Y:S05]  /*3670*/  BSYNC.RECONVERGENT B2 ;  /* 0x0000000000027941 */ /* 0x000fea0003800200 */
.L_x_103:
        /* <DEDUP_REMOVED lines=20> */
.L_x_106:
[----:B------:R-:W-:Y:S05]  /*37c0*/  BSYNC.RECONVERGENT B2 ;  /* 0x0000000000027941 */ /* 0x000fea0003800200 */
.L_x_105:
        /* <DEDUP_REMOVED lines=20> */
.L_x_108:
[----:B------:R-:W-:Y:S05]  /*3910*/  BSYNC.RECONVERGENT B2 ;  /* 0x0000000000027941 */ /* 0x000fea0003800200 */
.L_x_107:
[----:B------:R-:W-:-:S07]  /*3920*/  VIADD R7, R7, 0x4 ;  /* 0x0000000407077836 */ /* 0x000fce0000000000 */
.L_x_100:
[----:B------:R-:W-:Y:S05]  /*3930*/  BSYNC.RECONVERGENT B1 ;  /* 0x0000000000017941 */ /* 0x000fea0003800200 */
.L_x_99:
[----:B------:R-:W-:-:S13]  /*3940*/  ISETP.NE.AND P0, PT, R36, RZ, PT ;  /* 0x000000ff2400720c */ /* 0x000fda0003f05270 */
[----:B------:R-:W-:Y:S05]  /*3950*/  @!P0 BRA `(.L_x_98) ;  /* 0x00000004003c8947 */ /* 0x000fea0003800000 */
[----:B------:R-:W-:Y:S01]  /*3960*/  ISETP.NE.AND P0, PT, R36, 0x1, PT ;  /* 0x000000012400780c */ /* 0x000fe20003f05270 */
[----:B------:R-:W-:-:S12]  /*3970*/  BSSY.RECONVERGENT B1, `(.L_x_109) ;  /* 0x0000033000017945 */ /* 0x000fd80003800200 */
[----:B------:R-:W-:Y:S05]  /*3980*/  @!P0 BRA `(.L_x_110) ;  /* 0x0000000000c48947 */ /* 0x000fea0003800000 */
[----:B0-----:R-:W0:Y:S01]  /*3990*/  LDC R11, c[0x0][0x39c] ;  /* 0x0000e700ff0b7b82 */ /* 0x001e220000000800 */
[----:B------:R-:W-:Y:S01]  /*39a0*/  IMAD.IADD R9, R4, 0x1, R7 ;  /* 0x0000000104097824 */ /* 0x000fe200078e0207 */
[----:B------:R-:W-:Y:S03]  /*39b0*/  BSSY.RECONVERGENT B2, `(.L_x_111) ;  /* 0x0000018000027945 */ /* 0x000fe60003800200 */
[CC--:B------:R-:W-:Y:S02]  /*39c0*/  IMAD R14, R6.reuse, R9.reuse, RZ ;  /* 0x00000009060e7224 */ /* 0x0c0fe400078e02ff */
[----:B------:R-:W-:-:S03]  /*39d0*/  IMAD R16, R6, R9, R6 ;  /* 0x0000000906107224 */ /* 0x000fc600078e0206 */
[-C--:B0-----:R-:W-:Y:S02]  /*39e0*/  ISETP.GE.AND P0, PT, R14, R11.reuse, PT ;  /* 0x0000000b0e00720c */ /* 0x081fe40003f06270 */
[----:B------:R-:W-:-:S11]  /*39f0*/  ISETP.GE.AND P1, PT, R16, R11, PT ;  /* 0x0000000b1000720c */ /* 0x000fd60003f26270 */
[----:B------:R-:W-:Y:S05]  /*3a00*/  @P0 BRA `(.L_x_112) ;  /* 0x0000000000480947 */ /* 0x000fea0003800000 */
[----:B------:R-:W0:Y:S01]  /*3a10*/  S2UR UR6, SR_CgaCtaId ;  /* 0x00000000000679c3 */ /* 0x000e220000008800 */
[----:B------:R-:W-:Y:S01]  /*3a20*/  UMOV UR4, 0x400 ;  /* 0x0000040000047882 */ /* 0x000fe20000000000 */
[----:B------:R-:W-:Y:S01]  /*3a30*/  IADD3 R8, PT, PT, R3, R14, RZ ;  /* 0x0000000e03087210 */ /* 0x000fe20007ffe0ff */
[----:B------:R-:W-:Y:S02]  /*3a40*/  UIADD3 UR5, UPT, UPT, UR4, 0x1000, URZ ;  /* 0x0000100004057890 */ /* 0x000fe4000fffe0ff */
[----:B0-----:R-:W-:Y:S02]  /*3a50*/  ULEA UR4, UR6, UR4, 0x18 ;  /* 0x0000000406047291 */ /* 0x001fe4000f8ec0ff */
[----:B------:R-:W-:-:S04]  /*3a60*/  ULEA UR5, UR6, UR5, 0x18 ;  /* 0x0000000506057291 */ /* 0x000fc8000f8ec0ff */
[----:B------:R-:W-:Y:S02]  /*3a70*/  LEA R10, R8, UR4, 0x2 ;  /* 0x00000004080a7c11 */ /* 0x000fe4000f8e10ff */
[C---:B------:R-:W-:Y:S02]  /*3a80*/  LEA R8, R14.reuse, UR5, 0x2 ;  /* 0x000000050e087c11 */ /* 0x040fe4000f8e10ff */
[----:B------:R-:W-:Y:S01]  /*3a90*/  LEA R13, R14, UR4, 0x2 ;  /* 0x000000040e0d7c11 */ /* 0x000fe2000f8e10ff */
[----:B------:R-:W-:Y:S02]  /*3aa0*/  LDS R12, [R10] ;  /* 0x000000000a0c7984 */ /* 0x000fe40000000800 */
[----:B------:R-:W-:Y:S02]  /*3ab0*/  IMAD R11, R3, 0x4, R8 ;  /* 0x00000004030b7824 */ /* 0x000fe400078e0208 */
[----:B------:R-:W0:Y:S02]  /*3ac0*/  LDS R9, [R8] ;  /* 0x0000000008097984 */ /* 0x000e240000000800 */
[----:B0-----:R-:W-:-:S05]  /*3ad0*/  IMAD.IADD R9, R9, 0x1, -R12 ;  /* 0x0000000109097824 */ /* 0x001fca00078e0a0c */
[----:B------:R-:W-:Y:S04]  /*3ae0*/  STS [R8], R9 ;  /* 0x0000000908007388 */ /* 0x000fe80000000800 */
[----:B------:R-:W-:Y:S04]  /*3af0*/  STS [R11], R12 ;  /* 0x0000000c0b007388 */ /* 0x000fe80000000800 */
[----:B------:R-:W0:Y:S02]  /*3b00*/  LDS R14, [R13] ;  /* 0x000000000d0e7984 */ /* 0x000e240000000800 */
[----:B0-----:R-:W-:-:S05]  /*3b10*/  IMAD.IADD R15, R9, 0x1, R14 ;  /* 0x00000001090f7824 */ /* 0x001fca00078e020e */
[----:B------:R0:W-:Y:S02]  /*3b20*/  STS [R10], R15 ;  /* 0x0000000f0a007388 */ /* 0x0001e40000000800 */
.L_x_112:
[----:B------:R-:W-:Y:S05]  /*3b30*/  BSYNC.RECONVERGENT B2 ;  /* 0x0000000000027941 */ /* 0x000fea0003800200 */
.L_x_111:
[----:B------:R-:W-:Y:S04]  /*3b40*/  BSSY.RECONVERGENT B2, `(.L_x_113) ;  /* 0x0000014000027945 */ /* 0x000fe80003800200 */
[----:B------:R-:W-:Y:S05]  /*3b50*/  @P1 BRA `(.L_x_114) ;  /* 0x0000000000481947 */ /* 0x000fea0003800000 */
[----:B------:R-:W5:Y:S01]  /*3b60*/  S2UR UR6, SR_CgaCtaId ;  /* 0x00000000000679c3 */ /* 0x000f620000008800 */
[----:B------:R-:W-:Y:S01]  /*3b70*/  UMOV UR4, 0x400 ;  /* 0x0000040000047882 */ /* 0x000fe20000000000 */
[----:B------:R-:W-:Y:S01]  /*3b80*/  IADD3 R8, PT, PT, R3, R16, RZ ;  /* 0x0000001003087210 */ /* 0x000fe20007ffe0ff */
[----:B------:R-:W-:Y:S02]  /*3b90*/  UIADD3 UR5, UPT, UPT, UR4, 0x1000, URZ ;  /* 0x0000100004057890 */ /* 0x000fe4000fffe0ff */
[----:B-----5:R-:W-:Y:S02]  /*3ba0*/  ULEA UR4, UR6, UR4, 0x18 ;  /* 0x0000000406047291 */ /* 0x020fe4000f8ec0ff */
[----:B------:R-:W-:-:S04]  /*3bb0*/  ULEA UR5, UR6, UR5, 0x18 ;  /* 0x0000000506057291 */ /* 0x000fc8000f8ec0ff */
[----:B0-----:R-:W-:Y:S02]  /*3bc0*/  LEA R10, R8, UR4, 0x2 ;  /* 0x00000004080a7c11 */ /* 0x001fe4000f8e10ff */
        /* <DEDUP_REMOVED lines=11> */
.L_x_114:
[----:B------:R-:W-:Y:S05]  /*3c80*/  BSYNC.RECONVERGENT B2 ;  /* 0x0000000000027941 */ /* 0x000fea0003800200 */
.L_x_113:
[----:B------:R-:W-:-:S07]  /*3c90*/  IADD3 R7, PT, PT, R7, 0x2, RZ ;  /* 0x0000000207077810 */ /* 0x000fce0007ffe0ff */
.L_x_110:
[----:B------:R-:W-:Y:S05]  /*3ca0*/  BSYNC.RECONVERGENT B1 ;  /* 0x0000000000017941 */ /* 0x000fea0003800200 */
.L_x_109:
[----:B------:R-:W5:Y:S02]  /*3cb0*/  LDCU UR4, c[0x0][0x398] ;  /* 0x00007300ff0477ac */ /* 0x000f640008000800 */
[----:B-----5:R-:W-:-:S09]  /*3cc0*/  ULOP3.LUT UP0, URZ, UR4, 0x1, URZ, 0xc0, !UPT ;  /* 0x0000000104ff7892 */ /* 0x020fd2000f80c0ff */
[----:B------:R-:W-:Y:S05]  /*3cd0*/  BRA.U !UP0, `(.L_x_98) ;  /* 0x00000001085c7547 */ /* 0x000fea000b800000 */
[----:B------:R-:W5:Y:S01]  /*3ce0*/  LDCU UR4, c[0x0][0x39c] ;  /* 0x00007380ff0477ac */ /* 0x000f620008000800 */
[----:B------:R-:W-:-:S04]  /*3cf0*/  IMAD.IADD R7, R4, 0x1, R7 ;  /* 0x0000000104077824 */ /* 0x000fc800078e0207 */
[----:B------:R-:W-:-:S05]  /*3d00*/  IMAD R12, R6, R7, RZ ;  /* 0x00000007060c7224 */ /* 0x000fca00078e02ff */
[----:B-----5:R-:W-:-:S13]  /*3d10*/  ISETP.GE.AND P0, PT, R12, UR4, PT ;  /* 0x000000040c007c0c */ /* 0x020fda000bf06270 */
[----:B------:R-:W-:Y:S05]  /*3d20*/  @P0 BRA `(.L_x_98) ;  /* 0x0000000000480947 */ /* 0x000fea0003800000 */
        /* <DEDUP_REMOVED lines=8> */
[----:B0-----:R-:W-:Y:S01]  /*3db0*/  LEA R11, R12, UR4, 0x2 ;  /* 0x000000040c0b7c11 */ /* 0x001fe2000f8e10ff */
        /* <DEDUP_REMOVED lines=9> */
.L_x_98:
[----:B------:R-:W-:Y:S05]  /*3e50*/  BSYNC.RECONVERGENT B0 ;  /* 0x0000000000007941 */ /* 0x000fea0003800200 */
.L_x_77:
[----:B------:R-:W-:Y:S01]  /*3e60*/  BAR.SYNC.DEFER_BLOCKING 0x0 ;  /* 0x0000000000007b1d */ /* 0x000fe20000010000 */
[----:B------:R-:W-:-:S13]  /*3e70*/  ISETP.GT.U32.AND P0, PT, R5, 0x3, PT ;  /* 0x000000030500780c */ /* 0x000fda0003f04070 */
[----:B------:R-:W-:Y:S05]  /*3e80*/  @P0 BRA `(.L_x_115) ;  /* 0xffffffe400c80947 */ /* 0x000fea000383ffff */
.L_x_76:
[----:B------:R-:W5:Y:S01]  /*3e90*/  LDCU UR4, c[0x0][0x398] ;  /* 0x00007300ff0477ac */ /* 0x000f620008000800 */
[----:B------:R-:W0:Y:S01]  /*3ea0*/  S2R R12, SR_TID.X ;  /* 0x00000000000c7919 */ /* 0x000e220000002100 */
[----:B------:R-:W0:Y:S01]  /*3eb0*/  LDCU.64 UR12, c[0x0][0x358] ;  /* 0x00006b00ff0c77ac */ /* 0x000e220008000a00 */
[----:B-----5:R-:W-:-:S09]  /*3ec0*/  UISETP.GE.AND UP0, UPT, UR4, 0x1, UPT ;  /* 0x000000010400788c */ /* 0x020fd2000bf06270 */
[----:B------:R-:W-:Y:S05]  /*3ed0*/  BRA.U !UP0, `(.L_x_116) ;  /* 0x0000000508a47547 */ /* 0x000fea000b800000 */
[----:B0-----:R-:W0:Y:S01]  /*3ee0*/  S2R R13, SR_CTAID.X ;  /* 0x00000000000d7919 */ /* 0x001e220000002500 */
[----:B------:R-:W-:Y:S01]  /*3ef0*/  UISETP.GE.U32.AND UP0, UPT, UR4, 0x4, UPT ;  /* 0x000000040400788c */ /* 0x000fe2000bf06070 */
[----:B------:R-:W-:Y:S01]  /*3f00*/  IMAD.MOV.U32 R6, RZ, RZ, RZ ;  /* 0x000000ffff067224 */ /* 0x000fe200078e00ff */
[----:B------:R-:W-:-:S07]  /*3f10*/  ULOP3.LUT UR10, UR4, 0x3, URZ, 0xc0, !UPT ;  /* 0x00000003040a7892 */ /* 0x000fce000f8ec0ff */
[----:B------:R-:W-:Y:S05]  /*3f20*/  BRA.U !UP0, `(.L_x_117) ;  /* 0x0000000508007547 */ /* 0x000fea000b800000 */
[----:B------:R-:W5:Y:S01]  /*3f30*/  S2UR UR5, SR_CgaCtaId ;  /* 0x00000000000579c3 */ /* 0x000f620000008800 */
[----:B------:R-:W-:Y:S01]  /*3f40*/  ULOP3.LUT UR8, UR4, 0x7ffffffc, URZ, 0xc0, !UPT ;  /* 0x7ffffffc04087892 */ /* 0x000fe2000f8ec0ff */
[----:B------:R-:W-:Y:S01]  /*3f50*/  IMAD.MOV.U32 R7, RZ, RZ, RZ ;  /* 0x000000ffff077224 */ /* 0x000fe200078e00ff */
[----:B------:R-:W0:Y:S04]  /*3f60*/  LDCU UR9, c[0x0][0x3a0] ;  /* 0x00007400ff0977ac */ /* 0x000e280008000800 */
[----:B------:R-:W-:Y:S01]  /*3f70*/  MOV R6, UR8 ;  /* 0x0000000800067c02 */ /* 0x000fe20008000f00 */
[----:B------:R-:W0:Y:S01]  /*3f80*/  LDC.64 R2, c[0x0][0x380] ;  /* 0x0000e000ff027b82 */ /* 0x000e220000000a00 */
[----:B------:R-:W-:Y:S01]  /*3f90*/  UMOV UR4, 0x400 ;  /* 0x0000040000047882 */ /* 0x000fe20000000000 */
[----:B------:R-:W0:Y:S01]  /*3fa0*/  LDCU.64 UR6, c[0x0][0x398] ;  /* 0x00007300ff0677ac */ /* 0x000e220008000a00 */
[----:B-----5:R-:W-:-:S12]  /*3fb0*/  ULEA UR5, UR5, UR4, 0x18 ;  /* 0x0000000405057291 */ /* 0x020fd8000f8ec0ff */
.L_x_126:
[----:B0-----:R-:W-:Y:S01]  /*3fc0*/  UMOV UR4, UR6 ;  /* 0x0000000600047c82 */ /* 0x001fe20008000000 */
[----:B------:R-:W-:Y:S01]  /*3fd0*/  BSSY.RECONVERGENT B0, `(.L_x_118) ;  /* 0x0000016000007945 */ /* 0x000fe20003800200 */
[----:B------:R-:W-:Y:S01]  /*3fe0*/  IMAD R8, R12, UR4, R7 ;  /* 0x000000040c087c24 */ /* 0x000fe2000f8e0207 */
[----:B------:R-:W-:-:S03]  /*3ff0*/  IADD3 R7, PT, PT, R7, 0x4, RZ ;  /* 0x0000000407077810 */ /* 0x000fc60007ffe0ff */
[----:B------:R-:W-:Y:S01]  /*4000*/  IMAD R11, R13, UR7, R8 ;  /* 0x000000070d0b7c24 */ /* 0x000fe2000f8e0208 */
[----:B------:R-:W-:Y:S02]  /*4010*/  ISETP.NE.AND P1, PT, R7, R6, PT ;  /* 0x000000060700720c */ /* 0x000fe40003f25270 */
[----:B------:R-:W-:Y:S01]  /*4020*/  LEA R10, R8, UR5, 0x2 ;  /* 0x00000005080a7c11 */ /* 0x000fe2000f8e10ff */
[C---:B------:R-:W-:Y:S01]  /*4030*/  VIADD R4, R11.reuse, 0x1 ;  /* 0x000000010b047836 */ /* 0x040fe20000000000 */
[C---:B------:R-:W-:Y:S01]  /*4040*/  ISETP.GE.AND P0, PT, R11.reuse, UR9, PT ;  /* 0x000000090b007c0c */ /* 0x040fe2000bf06270 */
[C---:B------:R-:W-:Y:S02]  /*4050*/  VIADD R5, R11.reuse, 0x2 ;  /* 0x000000020b057836 */ /* 0x040fe40000000000 */
[----:B------:R-:W-:Y:S01]  /*4060*/  VIADD R9, R11, 0x3 ;  /* 0x000000030b097836 */ /* 0x000fe20000000000 */
[----:B------:R-:W-:Y:S02]  /*4070*/  ISETP.GE.AND P4, PT, R4, UR9, PT ;  /* 0x0000000904007c0c */ /* 0x000fe4000bf86270 */
[----:B------:R-:W-:Y:S01]  /*4080*/  ISETP.GE.AND P3, PT, R5, UR9, PT ;  /* 0x0000000905007c0c */ /* 0x000fe2000bf66270 */
[----:B------:R-:W-:Y:S01]  /*4090*/  IMAD.WIDE R4, R11, 0x4, R2 ;  /* 0x000000040b047825 */ /* 0x000fe200078e0202 */
[----:B------:R-:W-:-:S05]  /*40a0*/  ISETP.GE.AND P2, PT, R9, UR9, PT ;  /* 0x0000000909007c0c */ /* 0x000fca000bf46270 */
[----:B------:R-:W-:Y:S08]  /*40b0*/  @P0 BRA `(.L_x_119) ;  /* 0x00000000001c0947 */ /* 0x000ff00003800000 */
[----:B------:R-:W-:Y:S02]  /*40c0*/  VIADD R14, R8, 0x1 ;  /* 0x00000001080e7836 */ /* 0x000fe40000000000 */
[----:B------:R-:W-:-:S03]  /*40d0*/  VIADD R9, R11, 0x1 ;  /* 0x000000010b097836 */ /* 0x000fc60000000000 */
[----:B------:R-:W-:-:S04]  /*40e0*/  ISETP.NE.AND P0, PT, R14, UR7, PT ;  /* 0x000000070e007c0c */ /* 0x000fc8000bf05270 */
[----:B------:R-:W-:-:S13]  /*40f0*/  ISETP.EQ.OR P0, PT, R9, UR9, !P0 ;  /* 0x0000000909007c0c */ /* 0x000fda000c702670 */
[----:B------:R-:W0:Y:S04]  /*4100*/  @!P0 LDS R9, [R10+0x4] ;  /* 0x000004000a098984 */ /* 0x000e280000000800 */
[----:B0-----:R0:W-:Y:S04]  /*4110*/  @!P0 STG.E desc[UR12][R4.64], R9 ;  /* 0x0000000904008986 */ /* 0x0011e8000c10190c */
[----:B------:R0:W-:Y:S02]  /*4120*/  @P0 STG.E desc[UR12][R4.64], R0 ;  /* 0x0000000004000986 */ /* 0x0001e4000c10190c */
.L_x_119:
[----:B------:R-:W-:Y:S05]  /*4130*/  BSYNC.RECONVERGENT B0 ;  /* 0x0000000000007941 */ /* 0x000fea0003800200 */
.L_x_118:
[----:B------:R-:W-:Y:S04]  /*4140*/  BSSY.RECONVERGENT B0, `(.L_x_120) ;  /* 0x0000009000007945 */ /* 0x000fe80003800200 */
[----:B------:R-:W-:Y:S05]  /*4150*/  @P4 BRA `(.L_x_121) ;  /* 0x00000000001c4947 */ /* 0x000fea0003800000 */
[----:B------:R-:W-:Y:S01]  /*4160*/  VIADD R14, R8, 0x2 ;  /* 0x00000002080e7836 */ /* 0x000fe20000000000 */
[----:B0-----:R-:W-:-:S04]  /*4170*/  IADD3 R9, PT, PT, R11, 0x2, RZ ;  /* 0x000000020b097810 */ /* 0x001fc80007ffe0ff */
[----:B------:R-:W-:-:S04]  /*4180*/  ISETP.NE.AND P0, PT, R14, UR7, PT ;  /* 0x000000070e007c0c */ /* 0x000fc8000bf05270 */
[----:B------:R-:W-:-:S13]  /*4190*/  ISETP.NE.AND P0, PT, R9, UR9, P0 ;  /* 0x0000000909007c0c */ /* 0x000fda0008705270 */
[----:B------:R-:W0:Y:S04]  /*41a0*/  @P0 LDS R9, [R10+0x8] ;  /* 0x000008000a090984 */ /* 0x000e280000000800 */
[----:B------:R0:W-:Y:S04]  /*41b0*/  @!P0 STG.E desc[UR12][R4.64+0x4], R0 ;  /* 0x0000040004008986 */ /* 0x0001e8000c10190c */
[----:B0-----:R0:W-:Y:S02]  /*41c0*/  @P0 STG.E desc[UR12][R4.64+0x4], R9 ;  /* 0x0000040904000986 */ /* 0x0011e4000c10190c */
.L_x_121:
[----:B------:R-:W-:Y:S05]  /*41d0*/  BSYNC.RECONVERGENT B0 ;  /* 0x0000000000007941 */ /* 0x000fea0003800200 */
.L_x_120:
[----:B------:R-:W-:Y:S04]  /*41e0*/  BSSY.RECONVERGENT B0, `(.L_x_122) ;  /* 0x0000009000007945 */ /* 0x000fe80003800200 */
[----:B------:R-:W-:Y:S05]  /*41f0*/  @P3 BRA `(.L_x_123) ;  /* 0x00000000001c3947 */ /* 0x000fea0003800000 */
[----:B------:R-:W-:Y:S02]  /*4200*/  VIADD R14, R8, 0x3 ;  /* 0x00000003080e7836 */ /* 0x000fe40000000000 */
[----:B0-----:R-:W-:-:S03]  /*4210*/  VIADD R9, R11, 0x3 ;  /* 0x000000030b097836 */ /* 0x001fc60000000000 */
[----:B------:R-:W-:-:S04]  /*4220*/  ISETP.NE.AND P0, PT, R14, UR7, PT ;  /* 0x000000070e007c0c */ /* 0x000fc8000bf05270 */
[----:B------:R-:W-:-:S13]  /*4230*/  ISETP.NE.AND P0, PT, R9, UR9, P0 ;  /* 0x0000000909007c0c */ /* 0x000fda0008705270 */
[----:B------:R-:W0:Y:S04]  /*4240*/  @P0 LDS R9, [R10+0xc] ;  /* 0x00000c000a090984 */ /* 0x000e280000000800 */
[----:B------:R0:W-:Y:S04]  /*4250*/  @!P0 STG.E desc[UR12][R4.64+0x8], R0 ;  /* 0x0000080004008986 */ /* 0x0001e8000c10190c */
[----:B0-----:R0:W-:Y:S02]  /*4260*/  @P0 STG.E desc[UR12][R4.64+0x8], R9 ;  /* 0x0000080904000986 */ /* 0x0011e4000c10190c */
.L_x_123:
[----:B------:R-:W-:Y:S05]  /*4270*/  BSYNC.RECONVERGENT B0 ;  /* 0x0000000000007941 */ /* 0x000fea0003800200 */
.L_x_122:
[----:B------:R-:W-:Y:S04]  /*4280*/  BSSY.RECONVERGENT B0, `(.L_x_124) ;  /* 0x0000009000007945 */ /* 0x000fe80003800200 */
[----:B------:R-:W-:Y:S05]  /*4290*/  @P2 BRA `(.L_x_125) ;  /* 0x00000000001c2947 */ /* 0x000fea0003800000 */
[----:B0-----:R-:W-:Y:S01]  /*42a0*/  VIADD R9, R8, 0x4 ;  /* 0x0000000408097836 */ /* 0x001fe20000000000 */
[----:B------:R-:W-:-:S04]  /*42b0*/  IADD3 R8, PT, PT, R11, 0x4, RZ ;  /* 0x000000040b087810 */ /* 0x000fc80007ffe0ff */
[----:B------:R-:W-:-:S04]  /*42c0*/  ISETP.NE.AND P0, PT, R9, UR7, PT ;  /* 0x0000000709007c0c */ /* 0x000fc8000bf05270 */
[----:B------:R-:W-:-:S13]  /*42d0*/  ISETP.NE.AND P0, PT, R8, UR9, P0 ;  /* 0x0000000908007c0c */ /* 0x000fda0008705270 */
[----:B------:R-:W0:Y:S04]  /*42e0*/  @P0 LDS R9, [R10+0x10] ;  /* 0x000010000a090984 */ /* 0x000e280000000800 */
[----:B------:R0:W-:Y:S04]  /*42f0*/  @!P0 STG.E desc[UR12][R4.64+0xc], R0 ;  /* 0x00000c0004008986 */ /* 0x0001e8000c10190c */
[----:B0-----:R0:W-:Y:S02]  /*4300*/  @P0 STG.E desc[UR12][R4.64+0xc], R9 ;  /* 0x00000c0904000986 */ /* 0x0011e4000c10190c */
.L_x_125:
[----:B------:R-:W-:Y:S05]  /*4310*/  BSYNC.RECONVERGENT B0 ;  /* 0x0000000000007941 */ /* 0x000fea0003800200 */
.L_x_124:
[----:B------:R-:W-:Y:S05]  /*4320*/  @P1 BRA `(.L_x_126) ;  /* 0xfffffffc00241947 */ /* 0x000fea000383ffff */
.L_x_117:
[----:B------:R-:W-:-:S09]  /*4330*/  UISETP.NE.AND UP0, UPT, UR10, URZ, UPT ;  /* 0x000000ff0a00728c */ /* 0x000fd2000bf05270 */
[----:B------:R-:W-:Y:S05]  /*4340*/  BRA.U !UP0, `(.L_x_116) ;  /* 0x0000000108887547 */ /* 0x000fea000b800000 */
[----:B------:R-:W5:Y:S01]  /*4350*/  S2UR UR6, SR_CgaCtaId ;  /* 0x00000000000679c3 */ /* 0x000f620000008800 */
[----:B------:R-:W1:Y:S01]  /*4360*/  LDCU UR7, c[0x0][0x39c] ;  /* 0x00007380ff0777ac */ /* 0x000e620008000800 */
[----:B------:R-:W-:Y:S01]  /*4370*/  IMAD R6, R12, UR4, R6 ;  /* 0x000000040c067c24 */ /* 0x000fe2000f8e0206 */
[----:B------:R-:W2:Y:S05]  /*4380*/  LDCU UR8, c[0x0][0x3a0] ;  /* 0x00007400ff0877ac */ /* 0x000eaa0008000800 */
[----:B0-----:R-:W0:Y:S01]  /*4390*/  LDC.64 R4, c[0x0][0x380] ;  /* 0x0000e000ff047b82 */ /* 0x001e220000000a00 */
[----:B------:R-:W-:Y:S01]  /*43a0*/  UMOV UR5, 0x400 ;  /* 0x0000040000057882 */ /* 0x000fe20000000000 */
[----:B------:R-:W0:Y:S01]  /*43b0*/  LDCU UR11, c[0x0][0x3a0] ;  /* 0x00007400ff0b77ac */ /* 0x000e220008000800 */
[----:B-1----:R-:W-:-:S02]  /*43c0*/  IMAD R9, R13, UR7, R6 ;  /* 0x000000070d097c24 */ /* 0x002fc4000f8e0206 */
[----:B------:R-:W-:Y:S02]  /*43d0*/  VIADD R7, R6, -UR7 ;  /* 0x8000000706077c36 */ /* 0x000fe40008000000 */
[C---:B--2---:R-:W-:Y:S01]  /*43e0*/  VIADD R8, R9.reuse, -UR8 ;  /* 0x8000000809087c36 */ /* 0x044fe20008000000 */
[----:B-----5:R-:W-:Y:S01]  /*43f0*/  ULEA UR5, UR6, UR5, 0x18 ;  /* 0x0000000506057291 */ /* 0x020fe2000f8ec0ff */
[----:B------:R-:W-:Y:S01]  /*4400*/  VIADD R10, R9, 0x1 ;  /* 0x00000001090a7836 */ /* 0x000fe20000000000 */
[----:B------:R-:W-:-:S04]  /*4410*/  UIADD3 UR6, UPT, UPT, -UR10, URZ, URZ ;  /* 0x000000ff0a067290 */ /* 0x000fc8000fffe1ff */
[----:B------:R-:W-:-:S04]  /*4420*/  LEA R2, R6, UR5, 0x2 ;  /* 0x0000000506027c11 */ /* 0x000fc8000f8e10ff */
[----:B------:R-:W-:-:S07]  /*4430*/  IADD3 R6, PT, PT, R2, 0x4, RZ ;  /* 0x0000000402067810 */ /* 0x000fce0007ffe0ff */
.L_x_129:
[C---:B-1----:R-:W-:Y:S01]  /*4440*/  VIADD R2, R10.reuse, 0xffffffff ;  /* 0xffffffff0a027836 */ /* 0x042fe20000000000 */
[----:B------:R-:W-:Y:S01]  /*4450*/  UIADD3 UR6, UPT, UPT, UR6, 0x1, URZ ;  /* 0x0000000106067890 */ /* 0x000fe2000fffe0ff */
[----:B------:R-:W-:Y:S01]  /*4460*/  BSSY.RECONVERGENT B0, `(.L_x_127) ;  /* 0x000000a000007945 */ /* 0x000fe20003800200 */
[----:B------:R-:W-:Y:S02]  /*4470*/  VIADD R10, R10, 0x1 ;  /* 0x000000010a0a7836 */ /* 0x000fe40000000000 */
[----:B0-----:R-:W-:-:S13]  /*4480*/  ISETP.GE.AND P0, PT, R2, UR11, PT ;  /* 0x0000000b02007c0c */ /* 0x001fda000bf06270 */
[----:B------:R-:W-:Y:S05]  /*4490*/  @P0 BRA `(.L_x_128) ;  /* 0x0000000000180947 */ /* 0x000fea0003800000 */
[----:B------:R-:W-:Y:S01]  /*44a0*/  ISETP.NE.AND P0, PT, R7, -0x1, PT ;  /* 0xffffffff0700780c */ /* 0x000fe20003f05270 */
[----:B------:R-:W-:-:S03]  /*44b0*/  IMAD.WIDE R2, R9, 0x4, R4 ;  /* 0x0000000409027825 */ /* 0x000fc600078e0204 */
[----:B------:R-:W-:-:S13]  /*44c0*/  ISETP.NE.AND P0, PT, R8, -0x1, P0 ;  /* 0xffffffff0800780c */ /* 0x000fda0000705270 */
[----:B------:R-:W0:Y:S04]  /*44d0*/  @P0 LDS R11, [R6] ;  /* 0x00000000060b0984 */ /* 0x000e280000000800 */
[----:B------:R1:W-:Y:S04]  /*44e0*/  @!P0 STG.E desc[UR12][R2.64], R0 ;  /* 0x0000000002008986 */ /* 0x0003e8000c10190c */
[----:B0-----:R1:W-:Y:S02]  /*44f0*/  @P0 STG.E desc[UR12][R2.64], R11 ;  /* 0x0000000b02000986 */ /* 0x0013e4000c10190c */
.L_x_128:
[----:B------:R-:W-:Y:S05]  /*4500*/  BSYNC.RECONVERGENT B0 ;  /* 0x0000000000007941 */ /* 0x000fea0003800200 */
.L_x_127:
[----:B------:R-:W-:Y:S01]  /*4510*/  UISETP.NE.AND UP0, UPT, UR6, URZ, UPT ;  /* 0x000000ff0600728c */ /* 0x000fe2000bf05270 */
[----:B------:R-:W-:Y:S01]  /*4520*/  VIADD R6, R6, 0x4 ;  /* 0x0000000406067836 */ /* 0x000fe20000000000 */
[----:B------:R-:W-:Y:S01]  /*4530*/  IADD3 R7, PT, PT, R7, 0x1, RZ ;  /* 0x0000000107077810 */ /* 0x000fe20007ffe0ff */
[----:B------:R-:W-:Y:S02]  /*4540*/  VIADD R9, R9, 0x1 ;  /* 0x0000000109097836 */ /* 0x000fe40000000000 */
[----:B------:R-:W-:-:S04]  /*4550*/  VIADD R8, R8, 0x1 ;  /* 0x0000000108087836 */ /* 0x000fc80000000000 */
[----:B------:R-:W-:Y:S05]  /*4560*/  BRA.U UP0, `(.L_x_129) ;  /* 0xfffffffd00b47547 */ /* 0x000fea000b83ffff */
.L_x_116:
[----:B------:R-:W5:Y:S02]  /*4570*/  LDCU.64 UR8, c[0x0][0x390] ;  /* 0x00007200ff0877ac */ /* 0x000f640008000a00 */
[----:B-----5:R-:W-:-:S04]  /*4580*/  ISETP.NE.U32.AND P0, PT, RZ, UR8, PT ;  /* 0x00000008ff007c0c */ /* 0x020fc8000bf05070 */
[----:B------:R-:W-:-:S04]  /*4590*/  ISETP.NE.AND.EX P0, PT, RZ, UR9, PT, P0 ;  /* 0x00000009ff007c0c */ /* 0x000fc8000bf05300 */
[----:B0-----:R-:W-:-:S13]  /*45a0*/  ISETP.NE.OR P0, PT, R12, RZ, !P0 ;  /* 0x000000ff0c00720c */ /* 0x001fda0004705670 */
[----:B------:R-:W-:Y:S05]  /*45b0*/  @P0 EXIT ;  /* 0x000000000000094d */ /* 0x000fea0003800000 */
[----:B------:R-:W0:Y:S01]  /*45c0*/  S2R R5, SR_CTAID.X ;  /* 0x0000000000057919 */ /* 0x000e220000002500 */
[----:B-1----:R-:W0:Y:S02]  /*45d0*/  LDC.64 R2, c[0x0][0x390] ;  /* 0x0000e400ff027b82 */ /* 0x002e240000000a00 */
[----:B0-----:R-:W-:-:S05]  /*45e0*/  IMAD.WIDE.U32 R2, R5, 0x4, R2 ;  /* 0x0000000405027825 */ /* 0x001fca00078e0002 */
[----:B------:R-:W-:Y:S01]  /*45f0*/  STG.E desc[UR12][R2.64], R0 ;  /* 0x0000000002007986 */ /* 0x000fe2000c10190c */
[----:B------:R-:W-:Y:S05]  /*4600*/  EXIT ;  /* 0x000000000000794d */ /* 0x000fea0003800000 */
.L_x_130:
        /* <DEDUP_REMOVED lines=15> */
.L_x_132:


//--------------------- .nv.global.init           --------------------------
	.section	.nv.global.init,"aw",@progbits
.nv.global.init:
	.type		$str$1,@object
	.size		$str$1,($str - $str$1)
$str$1:
        /*0000*/ 	.byte	0x2f, 0x74, 0x6d, 0x70, 0x2f, 0x73, 0x61, 0x73, 0x73, 0x5f, 0x63, 0x75, 0x5f, 0x30, 0x61, 0x35
        /*0010*/ 	.byte	0x36, 0x5f, 0x77, 0x62, 0x32, 0x2f, 0x6b, 0x2e, 0x63, 0x75, 0x00
	.type		$str,@object
	.size		$str,(__unnamed_1 - $str)
$str:
        /*001b*/ 	.byte	0x64, 0x61, 0x74, 0x61, 0x50, 0x65, 0x72, 0x42, 0x6c, 0x6f, 0x63, 0x6b, 0x20, 0x3c, 0x3d, 0x20
        /*002b*/ 	.byte	0x4c, 0x4f, 0x43, 0x41, 0x4c, 0x5f, 0x44, 0x41, 0x54, 0x41, 0x5f, 0x50, 0x45, 0x52, 0x5f, 0x42
        /*003b*/ 	.byte	0x4c, 0x4f, 0x43, 0x4b, 0x00
	.type		__unnamed_1,@object
	.size		__unnamed_1,(.L_0 - __unnamed_1)
__unnamed_1:
        /*0040*/ 	.byte	0x76, 0x6f, 0x69, 0x64, 0x20, 0x70, 0x72, 0x65, 0x66, 0x69, 0x78, 0x53, 0x75, 0x6d, 0x42, 0x6c
        /*0050*/ 	.byte	0x6f, 0x63, 0x6b, 0x4b, 0x65, 0x72, 0x6e, 0x65, 0x6c, 0x28, 0x54, 0x20, 0x2a, 0x2c, 0x20, 0x54
        /*0060*/ 	.byte	0x20, 0x2a, 0x2c, 0x20, 0x54, 0x20, 0x2a, 0x2c, 0x20, 0x69, 0x6e, 0x74, 0x2c, 0x20, 0x69, 0x6e
        /*0070*/ 	.byte	0x74, 0x2c, 0x20, 0x69, 0x6e, 0x74, 0x2c, 0x20, 0x54, 0x29, 0x20, 0x5b, 0x77, 0x69, 0x74, 0x68
        /*0080*/ 	.byte	0x20, 0x54, 0x20, 0x3d, 0x20, 0x69, 0x6e, 0x74, 0x3b, 0x20, 0x69, 0x6e, 0x74, 0x20, 0x4c, 0x4f
        /*0090*/ 	.byte	0x43, 0x41, 0x4c, 0x5f, 0x44, 0x41, 0x54, 0x41, 0x5f, 0x50, 0x45, 0x52, 0x5f, 0x42, 0x4c, 0x4f
        /*00a0*/ 	.byte	0x43, 0x4b, 0x20, 0x3d, 0x20, 0x31, 0x30, 0x32, 0x34, 0x3b, 0x20, 0x3c, 0x74, 0x65, 0x6d, 0x70
        /*00b0*/ 	.byte	0x6c, 0x61, 0x74, 0x65, 0x2d, 0x70, 0x61, 0x72, 0x61, 0x6d, 0x65, 0x74, 0x65, 0x72, 0x2d, 0x31
        /*00c0*/ 	.byte	0x2d, 0x33, 0x3e, 0x20, 0x3d, 0x20, 0x69, 0x6e, 0x74, 0x5d, 0x00
.L_0:


//--------------------- .nv.shared.reserved.0     --------------------------
	.section	.nv.shared.reserved.0,"aw",@nobits
	.weak		__nv_reservedSMEM_offset_0_alias
	.size		__nv_reservedSMEM_offset_0_alias, 0, 64
	.other		__nv_reservedSMEM_offset_0_alias,@"STO_CUDA_RESERVED_SHARED STV_DEFAULT"
__nv_reservedSMEM_offset_0_alias:
	.zero		0
	.zero		64


//--------------------- .nv.shared._Z20prefixSumBlockKernelIiLi1024EiEvPT_S1_S1_iiiS0_ --------------------------
	.section	.nv.shared._Z20prefixSumBlockKernelIiLi1024EiEvPT_S1_S1_iiiS0_,"aw",@nobits
	.sectionflags	@""
	.align	4
.nv.shared._Z20prefixSumBlockKernelIiLi1024EiEvPT_S1_S1_iiiS0_:
	.zero		9216


//--------------------- .nv.constant0._Z25scanBlockCorrectionKernelIiiEvPT_PKS0_iii --------------------------
	.section	.nv.constant0._Z25scanBlockCorrectionKernelIiiEvPT_PKS0_iii,"a",@progbits
	.sectionflags	@""
	.align	4
.nv.constant0._Z25scanBlockCorrectionKernelIiiEvPT_PKS0_iii:
	.zero		924


//--------------------- .nv.constant0._Z20prefixSumBlockKernelIiLi1024EiEvPT_S1_S1_iiiS0_ --------------------------
	.section	.nv.constant0._Z20prefixSumBlockKernelIiLi1024EiEvPT_S1_S1_iiiS0_,"a",@progbits
	.sectionflags	@""
	.align	4
.nv.constant0._Z20prefixSumBlockKernelIiLi1024EiEvPT_S1_S1_iiiS0_:
	.zero		936


//--------------------- SYMBOLS --------------------------

	.type		.nv.reservedSmem.offset0,@object
	.size		.nv.reservedSmem.offset0,0x4
	.type		.nv.reservedSmem.cap,@object
	.size		.nv.reservedSmem.cap,0x4
	.type		__assertfail,@function
